	.target	sm_86

	.elftype	@"ET_EXEC"


//--------------------- .note.nv.tkinfo           --------------------------
	.section	.note.nv.tkinfo,"",@"SHT_NOTE"
	.sectionflags	@"SHF_NOTE_NV_TKINFO"
	.tkinfo
        /*0018*/ 	.word	0x00000002
        /*0030*/ 	.string	""
        /*0030*/ 	.string	"ptxas"
        /*0030*/ 	.string	"Cuda compilation tools, release 13.1, V13.1.80"
        /*0030*/ 	.string	"Build cuda_13.1.r13.1/compiler.36836380_0"
        /*0030*/ 	.string	"-v  -arch sm_86 "



//--------------------- .note.nv.cuinfo           --------------------------
	.section	.note.nv.cuinfo,"",@"SHT_NOTE"
	.sectionflags	@"SHF_NOTE_NV_CUINFO"
        /*0018*/ 	.short	0x0002
        /*001a*/ 	.short	0x0050
        /*001c*/ 	.short	0x0083
	.zero		2


//--------------------- .nv.info                  --------------------------
	.section	.nv.info,"",@"SHT_CUDA_INFO"
	.align	4


	//----- nvinfo : EIATTR_REGCOUNT
	.align		4
        /*0000*/ 	.byte	0x04, 0x2f
        /*0002*/ 	.short	(.L_1 - .L_0)
	.align		4
.L_0:
        /*0004*/ 	.word	index@(gemm_mma_kernel)
        /*0008*/ 	.word	0x00000064


	//----- nvinfo : EIATTR_FRAME_SIZE
	.align		4
.L_1:
        /*000c*/ 	.byte	0x04, 0x11
        /*000e*/ 	.short	(.L_3 - .L_2)
	.align		4
.L_2:
        /*0010*/ 	.word	index@(gemm_mma_kernel)
        /*0014*/ 	.word	0x00000000


	//----- nvinfo : EIATTR_MIN_STACK_SIZE
	.align		4
.L_3:
        /*0018*/ 	.byte	0x04, 0x12
        /*001a*/ 	.short	(.L_5 - .L_4)
	.align		4
.L_4:
        /*001c*/ 	.word	index@(gemm_mma_kernel)
        /*0020*/ 	.word	0x00000000
.L_5:


//--------------------- .nv.info.gemm_mma_kernel  --------------------------
	.section	.nv.info.gemm_mma_kernel,"",@"SHT_CUDA_INFO"
	.sectionflags	@""
	.align	4


	//----- nvinfo : EIATTR_CUDA_API_VERSION
	.align		4
        /*0000*/ 	.byte	0x04, 0x37
        /*0002*/ 	.short	(.L_7 - .L_6)
.L_6:
        /*0004*/ 	.word	0x00000083


	//----- nvinfo : EIATTR_SW2861232_WAR
	.align		4
.L_7:
        /*0008*/ 	.byte	0x01, 0x35
	.zero		2


	//----- nvinfo : EIATTR_PARAM_CBANK
	.align		4
        /*000c*/ 	.byte	0x04, 0x0a
        /*000e*/ 	.short	(.L_9 - .L_8)
	.align		4
.L_8:
        /*0010*/ 	.word	index@(.nv.constant0.gemm_mma_kernel)
        /*0014*/ 	.short	0x0160
        /*0016*/ 	.short	0x0024


	//----- nvinfo : EIATTR_CBANK_PARAM_SIZE
	.align		4
.L_9:
        /*0018*/ 	.byte	0x03, 0x19
        /*001a*/ 	.short	0x0024


	//----- nvinfo : EIATTR_KPARAM_INFO
	.align		4
        /*001c*/ 	.byte	0x04, 0x17
        /*001e*/ 	.short	(.L_11 - .L_10)
.L_10:
        /*0020*/ 	.word	0x00000000
        /*0024*/ 	.short	0x0005
        /*0026*/ 	.short	0x0020
        /*0028*/ 	.byte	0x00, 0xf0, 0x11, 0x00


	//----- nvinfo : EIATTR_KPARAM_INFO
	.align		4
.L_11:
        /*002c*/ 	.byte	0x04, 0x17
        /*002e*/ 	.short	(.L_13 - .L_12)
.L_12:
        /*0030*/ 	.word	0x00000000
        /*0034*/ 	.short	0x0004
        /*0036*/ 	.short	0x001c
        /*0038*/ 	.byte	0x00, 0xf0, 0x11, 0x00


	//----- nvinfo : EIATTR_KPARAM_INFO
	.align		4
.L_13:
        /*003c*/ 	.byte	0x04, 0x17
        /*003e*/ 	.short	(.L_15 - .L_14)
.L_14:
        /*0040*/ 	.word	0x00000000
        /*0044*/ 	.short	0x0003
        /*0046*/ 	.short	0x0018
        /*0048*/ 	.byte	0x00, 0xf0, 0x11, 0x00


	//----- nvinfo : EIATTR_KPARAM_INFO
	.align		4
.L_15:
        /*004c*/ 	.byte	0x04, 0x17
        /*004e*/ 	.short	(.L_17 - .L_16)
.L_16:
        /*0050*/ 	.word	0x00000000
        /*0054*/ 	.short	0x0002
        /*0056*/ 	.short	0x0010
        /*0058*/ 	.byte	0x00, 0xf0, 0x21, 0x00


	//----- nvinfo : EIATTR_KPARAM_INFO
	.align		4
.L_17:
        /*005c*/ 	.byte	0x04, 0x17
        /*005e*/ 	.short	(.L_19 - .L_18)
.L_18:
        /*0060*/ 	.word	0x00000000
        /*0064*/ 	.short	0x0001
        /*0066*/ 	.short	0x0008
        /*0068*/ 	.byte	0x00, 0xf0, 0x21, 0x00


	//----- nvinfo : EIATTR_KPARAM_INFO
	.align		4
.L_19:
        /*006c*/ 	.byte	0x04, 0x17
        /*006e*/ 	.short	(.L_21 - .L_20)
.L_20:
        /*0070*/ 	.word	0x00000000
        /*0074*/ 	.short	0x0000
        /*0076*/ 	.short	0x0000
        /*0078*/ 	.byte	0x00, 0xf0, 0x21, 0x00


	//----- nvinfo : EIATTR_WMMA_USED
	.align		4
.L_21:
        /*007c*/ 	.byte	0x01, 0x2b
	.zero		2


	//----- nvinfo : EIATTR_MAXREG_COUNT
	.align		4
        /*0080*/ 	.byte	0x03, 0x1b
        /*0082*/ 	.short	0x00a8


	//----- nvinfo : EIATTR_NUM_BARRIERS
	.align		4
        /*0084*/ 	.byte	0x02, 0x4c
        /*0086*/ 	.byte	0x01
	.zero		1


	//----- nvinfo : EIATTR_MERCURY_ISA_VERSION
	.align		4
        /*0088*/ 	.byte	0x03, 0x5f
        /*008a*/ 	.short	0x0000


	//----- nvinfo : EIATTR_INSTR_REG_MAP
	.align		4
        /*008c*/ 	.byte	0x04, 0x40
        /*008e*/ 	.short	(.L_23 - .L_22)
.L_22:
        /*0090*/ 	.word	0x00000410
        /*0094*/ 	.byte	0x02
        /*0095*/ 	.byte	0x02
        /*0096*/ 	.short	0x0056
        /*0098*/ 	.word	0xffffffff
        /*009c*/ 	.byte	0x30, 0x1b, 0x00, 0x00, 0x02, 0x02, 0x1c, 0x00, 0xff, 0xff, 0xff, 0xff


	//----- nvinfo : EIATTR_MBARRIER_INSTR_OFFSETS
	.align		4
.L_23:
        /*00a8*/ 	.byte	0x04, 0x39
        /*00aa*/ 	.short	(.L_25 - .L_24)


	//   ....[0]....
.L_24:
        /*00ac*/ 	.word	0x00000080
        /*00b0*/ 	.word	0x000000ff
        /*00b4*/ 	.word	0x00000000
        /*00b8*/ 	.short	0x0100
        /*00ba*/ 	.byte	0x3f
	.zero		1


	//   ....[1]....
        /*00bc*/ 	.word	0x00000090
        /*00c0*/ 	.word	0x000000ff
        /*00c4*/ 	.word	0x00000008
        /*00c8*/ 	.short	0x0100
        /*00ca*/ 	.byte	0x3f
	.zero		1


	//   ....[2]....
        /*00cc*/ 	.word	0x000000a0
        /*00d0*/ 	.word	0x000000ff
        /*00d4*/ 	.word	0x00000010
        /*00d8*/ 	.short	0x0100
        /*00da*/ 	.byte	0x3f
	.zero		1


	//   ....[3]....
        /*00dc*/ 	.word	0x000000b0
        /*00e0*/ 	.word	0x000000ff
        /*00e4*/ 	.word	0x00000018
        /*00e8*/ 	.short	0x0100
        /*00ea*/ 	.byte	0x3f
	.zero		1


	//   ....[4]....
        /*00ec*/ 	.word	0x00000410
        /*00f0*/ 	.word	0x00000000
        /*00f4*/ 	.word	0x00000004
        /*00f8*/ 	.short	0x0105
        /*00fa*/ 	.byte	0x3f
	.zero		1


	//   ....[5]....
        /*00fc*/ 	.word	0x00000b00
        /*0100*/ 	.word	0x00000000
        /*0104*/ 	.word	0x00000010
        /*0108*/ 	.short	0x0101
        /*010a*/ 	.byte	0x3f
	.zero		1


	//   ....[6]....
        /*010c*/ 	.word	0x00001b30
        /*0110*/ 	.word	0x0000001b
        /*0114*/ 	.word	0x00000014
        /*0118*/ 	.short	0x0105
        /*011a*/ 	.byte	0x3f
	.zero		1


	//   ....[7]....
        /*011c*/ 	.word	0x000030d0
        /*0120*/ 	.word	0x00000019
        /*0124*/ 	.word	0x00000000
        /*0128*/ 	.short	0x0101
        /*012a*/ 	.byte	0x3f
	.zero		1


	//----- nvinfo : EIATTR_NUM_MBARRIERS
	.align		4
.L_25:
        /*012c*/ 	.byte	0x03, 0x38
        /*012e*/ 	.short	0x0004


	//----- nvinfo : EIATTR_EXIT_INSTR_OFFSETS
	.align		4
        /*0130*/ 	.byte	0x04, 0x1c
        /*0132*/ 	.short	(.L_27 - .L_26)


	//   ....[0]....
.L_26:
        /*0134*/ 	.word	0x00001570


	//   ....[1]....
        /*0138*/ 	.word	0x000016b0


	//   ....[2]....
        /*013c*/ 	.word	0x000016e0


	//   ....[3]....
        /*0140*/ 	.word	0x00003110


	//----- nvinfo : EIATTR_MAX_THREADS
	.align		4
.L_27:
        /*0144*/ 	.byte	0x04, 0x05
        /*0146*/ 	.short	(.L_29 - .L_28)
.L_28:
        /*0148*/ 	.word	0x00000120
        /*014c*/ 	.word	0x00000001
        /*0150*/ 	.word	0x00000001


	//----- nvinfo : EIATTR_CRS_STACK_SIZE
	.align		4
.L_29:
        /*0154*/ 	.byte	0x04, 0x1e
        /*0156*/ 	.short	(.L_31 - .L_30)
.L_30:
        /*0158*/ 	.word	0x00000000
.L_31:


//--------------------- .nv.callgraph             --------------------------
	.section	.nv.callgraph,"",@"SHT_CUDA_CALLGRAPH"
	.align	4
	.sectionentsize	8
	.align		4
        /*0000*/ 	.word	0x00000000
	.align		4
        /*0004*/ 	.word	0xffffffff
	.align		4
        /*0008*/ 	.word	0x00000000
	.align		4
        /*000c*/ 	.word	0xfffffffe
	.align		4
        /*0010*/ 	.word	0x00000000
	.align		4
        /*0014*/ 	.word	0xfffffffd
	.align		4
        /*0018*/ 	.word	0x00000000
	.align		4
        /*001c*/ 	.word	0xfffffffc


//--------------------- .nv.rel.action            --------------------------
	.section	.nv.rel.action,"",@"SHT_CUDA_RELOCINFO"
	.align	8
	.sectionentsize	8
        /*0000*/ 	.byte	0x73, 0x00, 0x00, 0x00, 0x00, 0x00, 0x00, 0x00, 0x00, 0x00, 0x00, 0x11, 0x25, 0x00, 0x05, 0x36


//--------------------- .nv.constant0.gemm_mma_kernel --------------------------
	.section	.nv.constant0.gemm_mma_kernel,"a",@progbits
	.sectionflags	@""
	.align	4
.nv.constant0.gemm_mma_kernel:
	.zero		388


//--------------------- .text.gemm_mma_kernel     --------------------------
	.section	.text.gemm_mma_kernel,"ax",@progbits
	.sectioninfo	@"SHI_REGISTERS=100"
	.align	128
        .global         gemm_mma_kernel
        .type           gemm_mma_kernel,@function
        .size           gemm_mma_kernel,(.L_x_39 - gemm_mma_kernel)
        .other          gemm_mma_kernel,@"STO_CUDA_ENTRY STV_DEFAULT"
gemm_mma_kernel:
.text.gemm_mma_kernel:
[----:B------:R-:W-:Y:S02]  /*0000*/  IMAD.MOV.U32 R1, RZ, RZ, c[0x0][0x28] ;  /* 0x00000a00ff017624 */ /* 0x000fe400078e00ff */
[----:B------:R-:W1:Y:S01]  /*0010*/  S2R R26, SR_TID.X ;  /* 0x00000000001a7919 */ /* 0x000e620000002100 */
[----:B------:R-:W-:Y:S01]  /*0020*/  ULDC.64 UR4, c[0x0][0x118] ;  /* 0x0000460000047ab9 */ /* 0x000fe20000000a00 */
[----:B-1----:R-:W-:-:S13]  /*0030*/  ISETP.NE.AND P0, PT, R26, RZ, PT ;  /* 0x000000ff1a00720c */ /* 0x002fda0003f05270 */
[----:B------:R-:W-:Y:S02]  /*0040*/  @!P0 IMAD.MOV.U32 R2, RZ, RZ, 0x3fffffe0 ;  /* 0x3fffffe0ff028424 */ /* 0x000fe400078e00ff */
[----:B------:R-:W-:Y:S02]  /*0050*/  @!P0 IMAD.MOV.U32 R3, RZ, RZ, 0x7fffffe0 ;  /* 0x7fffffe0ff038424 */ /* 0x000fe400078e00ff */
[----:B------:R-:W-:Y:S02]  /*0060*/  @!P0 IMAD.MOV.U32 R4, RZ, RZ, 0x3fffff00 ;  /* 0x3fffff00ff048424 */ /* 0x000fe400078e00ff */
[----:B------:R-:W-:Y:S01]  /*0070*/  @!P0 IMAD.MOV.U32 R5, RZ, RZ, 0x7fffff00 ;  /* 0x7fffff00ff058424 */ /* 0x000fe200078e00ff */
[----:B------:R1:W-:Y:S04]  /*0080*/  @!P0 STS.64 [RZ], R2 ;  /* 0x00000002ff008388 */ /* 0x0003e80000000a00 */
[----:B------:R1:W-:Y:S04]  /*0090*/  @!P0 STS.64 [0x8], R2 ;  /* 0x00000802ff008388 */ /* 0x0003e80000000a00 */
[----:B------:R1:W-:Y:S04]  /*00a0*/  @!P0 STS.64 [0x10], R4 ;  /* 0x00001004ff008388 */ /* 0x0003e80000000a00 */
[----:B------:R1:W-:Y:S04]  /*00b0*/  @!P0 STS.64 [0x18], R4 ;  /* 0x00001804ff008388 */ /* 0x0003e80000000a00 */
[----:B------:R-:W-:Y:S01]  /*00c0*/  BAR.SYNC.DEFER_BLOCKING 0x0 ;  /* 0x0000000000007b1d */ /* 0x000fe20000010000 */
[----:B------:R-:W-:-:S13]  /*00d0*/  ISETP.GE.AND P0, PT, R26, 0x20, PT ;  /* 0x000000201a00780c */ /* 0x000fda0003f06270 */
[----:B------:R-:W-:Y:S05]  /*00e0*/  @!P0 BRA `(.L_x_0) ;  /* 0x000015d000008947 */ /* 0x000fea0003800000 */
[----:B-1----:R-:W-:Y:S01]  /*00f0*/  IMAD.MOV.U32 R0, RZ, RZ, c[0x0][0x180] ;  /* 0x00006000ff007624 */ /* 0x002fe200078e00ff */
[----:B------:R-:W-:Y:S01]  /*0100*/  SHF.R.S32.HI R3, RZ, 0x1f, R26 ;  /* 0x0000001fff037819 */ /* 0x000fe2000001141a */
[----:B------:R-:W-:Y:S01]  /*0110*/  CS2R R90, SRZ ;  /* 0x00000000005a7805 */ /* 0x000fe2000001ff00 */
[----:B------:R-:W-:Y:S01]  /*0120*/  CS2R R38, SRZ ;  /* 0x0000000000267805 */ /* 0x000fe2000001ff00 */
[----:B------:R-:W-:Y:S01]  /*0130*/  CS2R R82, SRZ ;  /* 0x0000000000527805 */ /* 0x000fe2000001ff00 */
[----:B------:R-:W-:Y:S01]  /*0140*/  ISETP.GE.AND P0, PT, R0, 0x1, PT ;  /* 0x000000010000780c */ /* 0x000fe20003f06270 */
[----:B------:R-:W-:Y:S01]  /*0150*/  CS2R R78, SRZ ;  /* 0x00000000004e7805 */ /* 0x000fe2000001ff00 */
[----:B------:R-:W-:Y:S01]  /*0160*/  LEA.HI R87, R3, R26, RZ, 0x5 ;  /* 0x0000001a03577211 */ /* 0x000fe200078f28ff */
[----:B------:R-:W-:Y:S01]  /*0170*/  CS2R R74, SRZ ;  /* 0x00000000004a7805 */ /* 0x000fe2000001ff00 */
        /* <DEDUP_REMOVED lines=11> */
[----:B------:R-:W-:Y:S01]  /*0230*/  LEA.HI.SX32 R87, R87, 0xffffffff, 0x1b ;  /* 0xffffffff57577811 */ /* 0x000fe200078fdaff */
[----:B------:R-:W-:Y:S05]  /*0240*/  @!P0 BRA `(.L_x_1) ;  /* 0x000008f000008947 */ /* 0x000fea0003800000 */
[----:B------:R-:W-:Y:S01]  /*0250*/  IADD3 R0, R0, 0x1f, RZ ;  /* 0x0000001f00007810 */ /* 0x000fe20007ffe0ff */
[----:B------:R-:W-:Y:S01]  /*0260*/  BSSY B0, `(.L_x_1) ;  /* 0x000008d000007945 */ /* 0x000fe20003800000 */
[----:B------:R-:W-:Y:S01]  /*0270*/  IMAD.MOV.U32 R88, RZ, RZ, RZ ;  /* 0x000000ffff587224 */ /* 0x000fe200078e00ff */
[----:B------:R-:W-:Y:S01]  /*0280*/  CS2R R64, SRZ ;  /* 0x0000000000407805 */ /* 0x000fe2000001ff00 */
[----:B------:R-:W-:Y:S01]  /*0290*/  SHF.R.S32.HI R5, RZ, 0x1f, R0 ;  /* 0x0000001fff057819 */ /* 0x000fe20000011400 */
[----:B------:R-:W-:Y:S01]  /*02a0*/  IMAD.MOV.U32 R2, RZ, RZ, RZ ;  /* 0x000000ffff027224 */ /* 0x000fe200078e00ff */
[----:B------:R-:W-:Y:S01]  /*02b0*/  CS2R R68, SRZ ;  /* 0x0000000000447805 */ /* 0x000fe2000001ff00 */
[----:B------:R-:W-:Y:S01]  /*02c0*/  IMAD.MOV.U32 R66, RZ, RZ, RZ ;  /* 0x000000ffff427224 */ /* 0x000fe200078e00ff */
[----:B------:R-:W-:Y:S01]  /*02d0*/  LEA.HI R5, R5, R0, RZ, 0x5 ;  /* 0x0000000005057211 */ /* 0x000fe200078f28ff */
[----:B------:R-:W-:Y:S01]  /*02e0*/  IMAD.MOV.U32 R70, RZ, RZ, RZ ;  /* 0x000000ffff467224 */ /* 0x000fe200078e00ff */
[----:B------:R-:W-:Y:S01]  /*02f0*/  CS2R R72, SRZ ;  /* 0x0000000000487805 */ /* 0x000fe2000001ff00 */
        /* <DEDUP_REMOVED lines=10> */
[----:B------:R-:W-:-:S05]  /*03a0*/  SHF.R.S32.HI R89, RZ, 0x5, R5 ;  /* 0x00000005ff597819 */ /* 0x000fca0000011405 */
.L_x_4:
[----:B------:R-:W-:Y:S02]  /*03b0*/  BSSY B1, `(.L_x_2) ;  /* 0x000000b000017945 */ /* 0x000fe40003800000 */
.L_x_3:
[----:B------:R-:W-:Y:S01]  /*03c0*/  IMAD.SHL.U32 R0, R88, 0x8, RZ ;  /* 0x0000000858007824 */ /* 0x000fe200078e00ff */
[----:B------:R-:W-:Y:S01]  /*03d0*/  SHF.R.U32.HI R4, RZ, 0x1, R88 ;  /* 0x00000001ff047819 */ /* 0x000fe20000011658 */
[----:B------:R-:W-:Y:S03]  /*03e0*/  YIELD ;  /* 0x0000000000007946 */ /* 0x000fe60003800000 */
[----:B------:R-:W-:Y:S01]  /*03f0*/  LOP3.LUT R0, R0, 0x8, RZ, 0xc0, !PT ;  /* 0x0000000800007812 */ /* 0x000fe200078ec0ff */
[----:B------:R-:W-:-:S04]  /*0400*/  IMAD.U32 R4, R4, -0x80000000, RZ ;  /* 0x8000000004047824 */ /* 0x000fc800078e00ff */
[----:B------:R-:W1:Y:S01]  /*0410*/  LDS R5, [R0+0x4] ;  /* 0x0000040000057984 */ /* 0x000e620000000800 */
[----:B------:R-:W-:-:S04]  /*0420*/  LOP3.LUT R86, R4, 0x80000000, RZ, 0x3c, !PT ;  /* 0x8000000004567812 */ /* 0x000fc800078e3cff */
[----:B-1----:R-:W-:Y:S01]  /*0430*/  LOP3.LUT P0, RZ, R5, 0x80000000, R86, 0x48, !PT ;  /* 0x8000000005ff7812 */ /* 0x002fe20007804856 */
[----:B------:R-:W-:-:S12]  /*0440*/  NOP ;  /* 0x0000000000007918 */ /* 0x000fd80000000000 */
[----:B------:R-:W-:Y:S05]  /*0450*/  @!P0 BRA `(.L_x_3) ;  /* 0xffffff6000008947 */ /* 0x000fea000383ffff */
[----:B------:R-:W-:Y:S05]  /*0460*/  BSYNC B1 ;  /* 0x0000000000017941 */ /* 0x000fea0003800000 */
.L_x_2:
[----:B------:R-:W1:Y:S01]  /*0470*/  S2R R7, SR_LANEID ;  /* 0x0000000000077919 */ /* 0x000e620000000000 */
[----:B------:R-:W-:Y:S01]  /*0480*/  IMAD.SHL.U32 R4, R88, 0x2000, RZ ;  /* 0x0000200058047824 */ /* 0x000fe200078e00ff */
[----:B------:R-:W-:Y:S04]  /*0490*/  WARPSYNC 0xffffffff ;  /* 0xffffffff00007948 */ /* 0x000fe80003800000 */
[----:B------:R-:W-:-:S04]  /*04a0*/  LOP3.LUT R28, R4, 0x2000, RZ, 0xc0, !PT ;  /* 0x00002000041c7812 */ /* 0x000fc800078ec0ff */
[C---:B------:R-:W-:Y:S01]  /*04b0*/  IADD3 R19, R28.reuse, 0x40c0, RZ ;  /* 0x000040c01c137810 */ /* 0x040fe20007ffe0ff */
[----:B------:R-:W-:Y:S01]  /*04c0*/  IMAD R16, R87, 0x400, R28 ;  /* 0x0000040057107824 */ /* 0x000fe200078e021c */
[C---:B------:R-:W-:Y:S02]  /*04d0*/  IADD3 R29, R28.reuse, 0x5080, RZ ;  /* 0x000050801c1d7810 */ /* 0x040fe40007ffe0ff */
[----:B------:R-:W-:Y:S02]  /*04e0*/  IADD3 R31, R28, 0x50a0, RZ ;  /* 0x000050a01c1f7810 */ /* 0x000fe40007ffe0ff */
[C---:B------:R-:W-:Y:S02]  /*04f0*/  IADD3 R4, R16.reuse, 0x80, RZ ;  /* 0x0000008010047810 */ /* 0x040fe40007ffe0ff */
[----:B------:R-:W-:Y:S02]  /*0500*/  IADD3 R16, R16, 0xa0, RZ ;  /* 0x000000a010107810 */ /* 0x000fe40007ffe0ff */
[----:B------:R-:W-:-:S02]  /*0510*/  IADD3 R33, R28, 0x50c0, RZ ;  /* 0x000050c01c217810 */ /* 0x000fc40007ffe0ff */
[C---:B------:R-:W-:Y:S02]  /*0520*/  IADD3 R37, R28.reuse, 0x50e0, RZ ;  /* 0x000050e01c257810 */ /* 0x040fe40007ffe0ff */
[--C-:B-1----:R-:W-:Y:S02]  /*0530*/  SHF.R.U32.HI R5, RZ, 0x3, R7.reuse ;  /* 0x00000003ff057819 */ /* 0x102fe40000011607 */
[----:B------:R-:W-:Y:S02]  /*0540*/  LOP3.LUT R6, R7, 0x7, RZ, 0xc0, !PT ;  /* 0x0000000707067812 */ /* 0x000fe400078ec0ff */
[----:B------:R-:W-:Y:S01]  /*0550*/  SHF.R.U32.HI R7, RZ, 0x4, R7 ;  /* 0x00000004ff077819 */ /* 0x000fe20000011607 */
[----:B------:R-:W-:Y:S01]  /*0560*/  IMAD.SHL.U32 R5, R5, 0x8, RZ ;  /* 0x0000000805057824 */ /* 0x000fe200078e00ff */
[C---:B------:R-:W-:Y:S02]  /*0570*/  IADD3 R45, R28.reuse, 0x5120, RZ ;  /* 0x000051201c2d7810 */ /* 0x040fe40007ffe0ff */
[----:B------:R-:W-:Y:S01]  /*0580*/  IADD3 R49, R28, 0x5140, RZ ;  /* 0x000051401c317810 */ /* 0x000fe20007ffe0ff */
[----:B------:R-:W-:Y:S01]  /*0590*/  IMAD.SHL.U32 R7, R7, 0x8, RZ ;  /* 0x0000000807077824 */ /* 0x000fe200078e00ff */
[----:B------:R-:W-:-:S02]  /*05a0*/  LOP3.LUT R6, R5, 0x8, R6, 0xe2, !PT ;  /* 0x0000000805067812 */ /* 0x000fc400078ee206 */
[C---:B------:R-:W-:Y:S02]  /*05b0*/  IADD3 R5, R28.reuse, 0x4080, RZ ;  /* 0x000040801c057810 */ /* 0x040fe40007ffe0ff */
[----:B------:R-:W-:Y:S01]  /*05c0*/  IADD3 R53, R28, 0x5160, RZ ;  /* 0x000051601c357810 */ /* 0x000fe20007ffe0ff */
[C-C-:B------:R-:W-:Y:S02]  /*05d0*/  IMAD R17, R6.reuse, 0x20, R7.reuse ;  /* 0x0000002006117824 */ /* 0x140fe400078e0207 */
[----:B------:R-:W-:Y:S01]  /*05e0*/  IMAD R52, R6, 0x80, R7 ;  /* 0x0000008006347824 */ /* 0x000fe200078e0207 */
[----:B------:R-:W-:Y:S01]  /*05f0*/  IADD3 R7, R28, 0x40a0, RZ ;  /* 0x000040a01c077810 */ /* 0x000fe20007ffe0ff */
[----:B------:R-:W-:Y:S02]  /*0600*/  IMAD.U32 R4, R17, 0x2, R4 ;  /* 0x0000000211047824 */ /* 0x000fe400078e0004 */
[C---:B------:R-:W-:Y:S02]  /*0610*/  IMAD.U32 R12, R52.reuse, 0x2, R5 ;  /* 0x00000002340c7824 */ /* 0x040fe400078e0005 */
[----:B------:R-:W-:-:S02]  /*0620*/  IMAD.U32 R8, R52, 0x2, R7 ;  /* 0x0000000234087824 */ /* 0x000fc400078e0007 */
[----:B------:R-:W-:Y:S01]  /*0630*/  LDSM.16.M88.4 R4, [R4] ;  /* 0x000000000404783b */ /* 0x000fe20000000200 */
[----:B------:R-:W-:Y:S02]  /*0640*/  IMAD.U32 R19, R52, 0x2, R19 ;  /* 0x0000000234137824 */ /* 0x000fe400078e0013 */
[----:B------:R-:W-:Y:S01]  /*0650*/  IMAD.U32 R30, R17, 0x2, R16 ;  /* 0x00000002111e7824 */ /* 0x000fe200078e0010 */
[----:B------:R-:W1:Y:S01]  /*0660*/  LDSM.16.MT88.4 R12, [R12] ;  /* 0x000000000c0c783b */ /* 0x000e620000004200 */
[----:B------:R-:W-:Y:S01]  /*0670*/  IADD3 R17, R28, 0x4160, RZ ;  /* 0x000041601c117810 */ /* 0x000fe20007ffe0ff */
[C---:B------:R-:W-:Y:S02]  /*0680*/  IMAD.U32 R32, R52.reuse, 0x2, R29 ;  /* 0x0000000234207824 */ /* 0x040fe400078e001d */
[----:B------:R-:W2:Y:S01]  /*0690*/  LDSM.16.MT88.4 R8, [R8] ;  /* 0x000000000808783b */ /* 0x000ea20000004200 */
[C---:B------:R-:W-:Y:S02]  /*06a0*/  IMAD.U32 R36, R52.reuse, 0x2, R31 ;  /* 0x0000000234247824 */ /* 0x040fe400078e001f */
[C---:B------:R-:W-:Y:S01]  /*06b0*/  IMAD.U32 R24, R52.reuse, 0x2, R17 ;  /* 0x0000000234187824 */ /* 0x040fe200078e0011 */
[----:B------:R-:W3:Y:S01]  /*06c0*/  LDSM.16.MT88.4 R60, [R19] ;  /* 0x00000000133c783b */ /* 0x000ee20000004200 */
[----:B------:R-:W-:-:S02]  /*06d0*/  IMAD.U32 R44, R52, 0x2, R37 ;  /* 0x00000002342c7824 */ /* 0x000fc400078e0025 */
[C---:B------:R-:W-:Y:S02]  /*06e0*/  IMAD.U32 R54, R52.reuse, 0x2, R45 ;  /* 0x0000000234367824 */ /* 0x040fe400078e002d */
[----:B------:R-:W4:Y:S01]  /*06f0*/  LDSM.16.MT88.4 R24, [R24] ;  /* 0x000000001818783b */ /* 0x000f220000004200 */
[----:B------:R-:W-:-:S03]  /*0700*/  IMAD.U32 R56, R52, 0x2, R49 ;  /* 0x0000000234387824 */ /* 0x000fc600078e0031 */
[----:B------:R-:W-:Y:S04]  /*0710*/  LDSM.16.MT88.4 R44, [R44] ;  /* 0x000000002c2c783b */ /* 0x000fe80000004200 */
[----:B------:R-:W-:Y:S01]  /*0720*/  LDSM.16.MT88.4 R56, [R56] ;  /* 0x000000003838783b */ /* 0x000fe20000004200 */
[C---:B-1----:R-:W-:Y:S07]  /*0730*/  HMMA.16816.F16 R84, R4.reuse, R12, R84 ;  /* 0x0000000c0454723c */ /* 0x042fee0000000854 */
[----:B------:R-:W-:Y:S01]  /*0740*/  IADD3 R13, R28, 0x4120, RZ ;  /* 0x000041201c0d7810 */ /* 0x000fe20007ffe0ff */
[----:B------:R-:W-:Y:S04]  /*0750*/  HMMA.16816.F16 R90, R4, R14, R90 ;  /* 0x0000000e045a723c */ /* 0x000fe8000000085a */
[----:B------:R-:W-:-:S03]  /*0760*/  IMAD.U32 R16, R52, 0x2, R13 ;  /* 0x0000000234107824 */ /* 0x000fc600078e000d */
[----:B------:R-:W-:Y:S01]  /*0770*/  IADD3 R15, R28, 0x4140, RZ ;  /* 0x000041401c0f7810 */ /* 0x000fe20007ffe0ff */
[----:B--2---:R-:W-:Y:S02]  /*0780*/  HMMA.16816.F16 R92, R4, R8, R92 ;  /* 0x00000008045c723c */ /* 0x004fe4000000085c */
[----:B------:R-:W1:Y:S02]  /*0790*/  LDSM.16.MT88.4 R16, [R16] ;  /* 0x000000001010783b */ /* 0x000e640000004200 */
[----:B------:R-:W-:-:S03]  /*07a0*/  IMAD.U32 R20, R52, 0x2, R15 ;  /* 0x0000000234147824 */ /* 0x000fc600078e000f */
[----:B------:R-:W-:Y:S01]  /*07b0*/  IADD3 R9, R28, 0x40e0, RZ ;  /* 0x000040e01c097810 */ /* 0x000fe20007ffe0ff */
[C---:B------:R-:W-:Y:S01]  /*07c0*/  HMMA.16816.F16 R94, R4.reuse, R10, R38 ;  /* 0x0000000a045e723c */ /* 0x040fe20000000826 */
[----:B------:R-:W-:Y:S03]  /*07d0*/  LDSM.16.MT88.4 R36, [R36] ;  /* 0x000000002424783b */ /* 0x000fe60000004200 */
[----:B------:R-:W-:Y:S01]  /*07e0*/  IMAD.U32 R9, R52, 0x2, R9 ;  /* 0x0000000234097824 */ /* 0x000fe200078e0009 */
[----:B------:R-:W-:Y:S02]  /*07f0*/  LDSM.16.MT88.4 R20, [R20] ;  /* 0x000000001414783b */ /* 0x000fe40000004200 */
[----:B------:R-:W-:Y:S01]  /*0800*/  IADD3 R11, R28, 0x4100, RZ ;  /* 0x000041001c0b7810 */ /* 0x000fe20007ffe0ff */
[----:B---3--:R-:W-:Y:S04]  /*0810*/  HMMA.16816.F16 R96, R4, R60, R40 ;  /* 0x0000003c0460723c */ /* 0x008fe80000000828 */
[----:B------:R-:W-:-:S02]  /*0820*/  IMAD.U32 R12, R52, 0x2, R11 ;  /* 0x00000002340c7824 */ /* 0x000fc400078e000b */
[----:B------:R-:W2:Y:S01]  /*0830*/  LDSM.16.MT88.4 R8, [R9] ;  /* 0x000000000908783b */ /* 0x000ea20000004200 */
[----:B------:R-:W-:Y:S01]  /*0840*/  IADD3 R41, R28, 0x5100, RZ ;  /* 0x000051001c297810 */ /* 0x000fe20007ffe0ff */
[C---:B------:R-:W-:Y:S01]  /*0850*/  IMAD.U32 R40, R52.reuse, 0x2, R33 ;  /* 0x0000000234287824 */ /* 0x040fe200078e0021 */
[C---:B------:R-:W-:Y:S01]  /*0860*/  HMMA.16816.F16 R82, R4.reuse, R62, R82 ;  /* 0x0000003e0452723c */ /* 0x040fe20000000852 */
[----:B------:R-:W3:Y:S01]  /*0870*/  LDSM.16.MT88.4 R12, [R12] ;  /* 0x000000000c0c783b */ /* 0x000ee20000004200 */
[C---:B------:R-:W-:Y:S02]  /*0880*/  IMAD.U32 R60, R52.reuse, 0x2, R53 ;  /* 0x00000002343c7824 */ /* 0x040fe400078e0035 */
[----:B------:R-:W-:Y:S01]  /*0890*/  IMAD.U32 R48, R52, 0x2, R41 ;  /* 0x0000000234307824 */ /* 0x000fe200078e0029 */
[----:B------:R-:W-:Y:S03]  /*08a0*/  LDSM.16.M88.4 R28, [R30] ;  /* 0x000000001e1c783b */ /* 0x000fe60000000200 */
[C---:B----4-:R-:W-:Y:S01]  /*08b0*/  HMMA.16816.F16 R24, R4.reuse, R24, R64 ;  /* 0x000000180418723c */ /* 0x050fe20000000840 */
[----:B------:R-:W4:Y:S04]  /*08c0*/  LDSM.16.MT88.4 R32, [R32] ;  /* 0x000000002020783b */ /* 0x000f280000004200 */
[----:B------:R-:W5:Y:S03]  /*08d0*/  LDSM.16.MT88.4 R40, [R40] ;  /* 0x000000002828783b */ /* 0x000f660000004200 */
[C---:B------:R-:W-:Y:S01]  /*08e0*/  HMMA.16816.F16 R2, R4.reuse, R26, R2 ;  /* 0x0000001a0402723c */ /* 0x040fe20000000802 */
[----:B------:R-:W4:Y:S04]  /*08f0*/  LDSM.16.MT88.4 R48, [R48] ;  /* 0x000000003030783b */ /* 0x000f280000004200 */
[----:B------:R-:W4:Y:S03]  /*0900*/  LDSM.16.MT88.4 R52, [R54] ;  /* 0x000000003634783b */ /* 0x000f260000004200 */
[C---:B-1----:R-:W-:Y:S01]  /*0910*/  HMMA.16816.F16 R16, R4.reuse, R16, R72 ;  /* 0x000000100410723c */ /* 0x042fe20000000848 */
[----:B------:R-:W1:Y:S07]  /*0920*/  LDSM.16.MT88.4 R60, [R60] ;  /* 0x000000003c3c783b */ /* 0x000e6e0000004200 */
[C---:B------:R-:W-:Y:S08]  /*0930*/  HMMA.16816.F16 R18, R4.reuse, R18, R70 ;  /* 0x000000120412723c */ /* 0x040ff00000000846 */
[C---:B--2---:R-:W-:Y:S08]  /*0940*/  HMMA.16816.F16 R8, R4.reuse, R8, R80 ;  /* 0x000000080408723c */ /* 0x044ff00000000850 */
[C---:B------:R-:W-:Y:S08]  /*0950*/  HMMA.16816.F16 R10, R4.reuse, R10, R78 ;  /* 0x0000000a040a723c */ /* 0x040ff0000000084e */
[C---:B---3--:R-:W-:Y:S08]  /*0960*/  HMMA.16816.F16 R12, R4.reuse, R12, R76 ;  /* 0x0000000c040c723c */ /* 0x048ff0000000084c */
[C---:B------:R-:W-:Y:S08]  /*0970*/  HMMA.16816.F16 R14, R4.reuse, R14, R74 ;  /* 0x0000000e040e723c */ /* 0x040ff0000000084a */
[C---:B------:R-:W-:Y:S08]  /*0980*/  HMMA.16816.F16 R20, R4.reuse, R20, R68 ;  /* 0x000000140414723c */ /* 0x040ff00000000844 */
[----:B------:R-:W-:Y:S08]  /*0990*/  HMMA.16816.F16 R22, R4, R22, R66 ;  /* 0x000000160416723c */ /* 0x000ff00000000842 */
[C---:B----4-:R-:W-:Y:S08]  /*09a0*/  HMMA.16816.F16 R84, R28.reuse, R32, R84 ;  /* 0x000000201c54723c */ /* 0x050ff00000000854 */
[C---:B------:R-:W-:Y:S08]  /*09b0*/  HMMA.16816.F16 R90, R28.reuse, R34, R90 ;  /* 0x000000221c5a723c */ /* 0x040ff0000000085a */
[C---:B------:R-:W-:Y:S08]  /*09c0*/  HMMA.16816.F16 R92, R28.reuse, R36, R92 ;  /* 0x000000241c5c723c */ /* 0x040ff0000000085c */
[C---:B------:R-:W-:Y:S08]  /*09d0*/  HMMA.16816.F16 R38, R28.reuse, R38, R94 ;  /* 0x000000261c26723c */ /* 0x040ff0000000085e */
[C---:B-----5:R-:W-:Y:S08]  /*09e0*/  HMMA.16816.F16 R40, R28.reuse, R40, R96 ;  /* 0x000000281c28723c */ /* 0x060ff00000000860 */
[C---:B------:R-:W-:Y:S08]  /*09f0*/  HMMA.16816.F16 R82, R28.reuse, R42, R82 ;  /* 0x0000002a1c52723c */ /* 0x040ff00000000852 */
        /* <DEDUP_REMOVED lines=8> */
[C---:B-1----:R-:W-:Y:S08]  /*0a80*/  HMMA.16816.F16 R64, R28.reuse, R60, R24 ;  /* 0x0000003c1c40723c */ /* 0x042ff00000000818 */
[----:B------:R-:W-:Y:S01]  /*0a90*/  HMMA.16816.F16 R2, R28, R62, R2 ;  /* 0x0000003e1c02723c */ /* 0x000fe20000000802 */
[----:B------:R-:W-:Y:S01]  /*0aa0*/  @!PT LDS RZ, [RZ] ;  /* 0x00000000fffff984 */ /* 0x000fe20000000800 */
[----:B------:R-:W-:Y:S01]  /*0ab0*/  @!PT LDS RZ, [RZ] ;  /* 0x00000000fffff984 */ /* 0x000fe20000000800 */
[----:B------:R-:W-:Y:S01]  /*0ac0*/  @!PT LDS RZ, [RZ] ;  /* 0x00000000fffff984 */ /* 0x000fe20000000800 */
[----:B------:R-:W-:Y:S01]  /*0ad0*/  @!PT LDS RZ, [RZ] ;  /* 0x00000000fffff984 */ /* 0x000fe20000000800 */
[----:B------:R-:W-:Y:S07]  /*0ae0*/  MEMBAR.ALL.CTA ;  /* 0x0000000000007992 */ /* 0x000fee0000008000 */
[----:B------:R-:W-:Y:S01]  /*0af0*/  IADD3 R88, R88, 0x1, RZ ;  /* 0x0000000158587810 */ /* 0x000fe20007ffe0ff */
[----:B------:R1:W-:Y:S03]  /*0b00*/  ATOMS.ARRIVE.64 RZ, [R0+URZ+0x10] ;  /* 0x0000100000ff7f8c */ /* 0x0003e6000c80043f */
[----:B------:R-:W-:-:S13]  /*0b10*/  ISETP.GE.AND P0, PT, R88, R89, PT ;  /* 0x000000595800720c */ /* 0x000fda0003f06270 */
[----:B-1----:R-:W-:Y:S05]  /*0b20*/  @!P0 BRA `(.L_x_4) ;  /* 0xfffff88000008947 */ /* 0x002fea000383ffff */
[----:B------:R-:W-:Y:S05]  /*0b30*/  BSYNC B0 ;  /* 0x0000000000007941 */ /* 0x000fea0003800000 */
.L_x_1:
[----:B------:R-:W1:Y:S04]  /*0b40*/  S2R R0, SR_CTAID.Y ;  /* 0x0000000000007919 */ /* 0x000e680000002600 */
[----:B------:R-:W2:Y:S01]  /*0b50*/  S2R R5, SR_CTAID.X ;  /* 0x0000000000057919 */ /* 0x000ea20000002500 */
[----:B-1----:R-:W-:-:S04]  /*0b60*/  IMAD R0, R0, 0x8, R87 ;  /* 0x0000000800007824 */ /* 0x002fc800078e0257 */
[----:B------:R-:W-:Y:S02]  /*0b70*/  IMAD.SHL.U32 R4, R0, 0x10, RZ ;  /* 0x0000001000047824 */ /* 0x000fe400078e00ff */
[----:B--2---:R-:W-:-:S03]  /*0b80*/  IMAD.SHL.U32 R5, R5, 0x80, RZ ;  /* 0x0000008005057824 */ /* 0x004fc600078e00ff */
[C---:B------:R-:W-:Y:S01]  /*0b90*/  ISETP.GE.AND P0, PT, R4.reuse, c[0x0][0x178], PT ;  /* 0x00005e0004007a0c */ /* 0x040fe20003f06270 */
[----:B------:R-:W-:Y:S01]  /*0ba0*/  IMAD R4, R4, c[0x0][0x17c], RZ ;  /* 0x00005f0004047a24 */ /* 0x000fe200078e02ff */
[C---:B------:R-:W-:Y:S02]  /*0bb0*/  IADD3 R13, R5.reuse, 0x10, RZ ;  /* 0x00000010050d7810 */ /* 0x040fe40007ffe0ff */
[C---:B------:R-:W-:Y:S02]  /*0bc0*/  ISETP.GE.OR P1, PT, R5.reuse, c[0x0][0x17c], P0 ;  /* 0x00005f0005007a0c */ /* 0x040fe40000726670 */
[----:B------:R-:W-:Y:S02]  /*0bd0*/  IADD3 R15, R5, 0x20, RZ ;  /* 0x00000020050f7810 */ /* 0x000fe40007ffe0ff */
[----:B------:R-:W-:-:S09]  /*0be0*/  SHF.R.S32.HI R0, RZ, 0x1f, R4 ;  /* 0x0000001fff007819 */ /* 0x000fd20000011404 */
[----:B------:R-:W-:Y:S05]  /*0bf0*/  @P1 BRA `(.L_x_5) ;  /* 0x0000013000001947 */ /* 0x000fea0003800000 */
[----:B------:R-:W1:Y:S01]  /*0c00*/  S2R R6, SR_LANEID ;  /* 0x0000000000067919 */ /* 0x000e620000000000 */
[----:B------:R-:W-:Y:S01]  /*0c10*/  IMAD.MOV.U32 R11, RZ, RZ, c[0x0][0x17c] ;  /* 0x00005f00ff0b7624 */ /* 0x000fe200078e00ff */
[C---:B------:R-:W-:Y:S01]  /*0c20*/  IADD3 R8, P1, R5.reuse, R4, RZ ;  /* 0x0000000405087210 */ /* 0x040fe20007f3e0ff */
[----:B------:R-:W-:Y:S01]  /*0c30*/  IMAD.MOV.U32 R7, RZ, RZ, RZ ;  /* 0x000000ffff077224 */ /* 0x000fe200078e00ff */
[----:B------:R-:W-:Y:S02]  /*0c40*/  WARPSYNC 0xffffffff ;  /* 0xffffffff00007948 */ /* 0x000fe40003800000 */
[----:B------:R-:W-:Y:S02]  /*0c50*/  SHF.R.U32.HI R11, RZ, 0x1, R11 ;  /* 0x00000001ff0b7819 */ /* 0x000fe4000001160b */
[----:B------:R-:W-:Y:S02]  /*0c60*/  LEA.HI.X.SX32 R19, R5, R0, 0x1, P1 ;  /* 0x0000000005137211 */ /* 0x000fe400008f0eff */
[----:B------:R-:W-:-:S02]  /*0c70*/  LEA R17, P1, R8, c[0x0][0x170], 0x1 ;  /* 0x00005c0008117a11 */ /* 0x000fc400078208ff */
[----:B-1----:R-:W-:Y:S02]  /*0c80*/  SHF.R.U32.HI R9, RZ, 0x2, R6 ;  /* 0x00000002ff097819 */ /* 0x002fe40000011606 */
[----:B------:R-:W-:-:S05]  /*0c90*/  LOP3.LUT R6, R6, 0x3, RZ, 0xc0, !PT ;  /* 0x0000000306067812 */ /* 0x000fca00078ec0ff */
[----:B------:R-:W-:Y:S01]  /*0ca0*/  IMAD.WIDE.U32 R6, R9, R11, R6 ;  /* 0x0000000b09067225 */ /* 0x000fe200078e0006 */
[----:B------:R-:W-:-:S04]  /*0cb0*/  LEA.HI.X R9, R8, c[0x0][0x174], R19, 0x1, P1 ;  /* 0x00005d0008097a11 */ /* 0x000fc800008f0c13 */
[----:B------:R-:W-:-:S04]  /*0cc0*/  LEA R8, P1, R6, R17, 0x2 ;  /* 0x0000001106087211 */ /* 0x000fc800078210ff */
[----:B------:R-:W-:-:S05]  /*0cd0*/  LEA.HI.X R9, R6, R9, R7, 0x2, P1 ;  /* 0x0000000906097211 */ /* 0x000fca00008f1407 */
[----:B------:R-:W-:Y:S01]  /*0ce0*/  IMAD.WIDE.U32 R6, R11, 0x20, R8 ;  /* 0x000000200b067825 */ /* 0x000fe200078e0008 */
[----:B------:R1:W-:Y:S04]  /*0cf0*/  STG.E [R8.64], R84 ;  /* 0x0000005408007986 */ /* 0x0003e8000c101904 */
[----:B------:R1:W-:Y:S04]  /*0d00*/  STG.E [R6.64], R85 ;  /* 0x0000005506007986 */ /* 0x0003e8000c101904 */
[----:B------:R1:W-:Y:S04]  /*0d10*/  STG.E [R8.64+0x10], R90 ;  /* 0x0000105a08007986 */ /* 0x0003e8000c101904 */
[----:B------:R1:W-:Y:S02]  /*0d20*/  STG.E [R6.64+0x10], R91 ;  /* 0x0000105b06007986 */ /* 0x0003e4000c101904 */
.L_x_5:
[----:B------:R-:W-:Y:S02]  /*0d30*/  ISETP.GE.OR P6, PT, R13, c[0x0][0x17c], P0 ;  /* 0x00005f000d007a0c */ /* 0x000fe400007c6670 */
[----:B------:R-:W-:-:S02]  /*0d40*/  IADD3 R11, R5, 0x30, RZ ;  /* 0x00000030050b7810 */ /* 0x000fc40007ffe0ff */
[C---:B------:R-:W-:Y:S02]  /*0d50*/  IADD3 R17, R5.reuse, 0x40, RZ ;  /* 0x0000004005117810 */ /* 0x040fe40007ffe0ff */
[C---:B------:R-:W-:Y:S02]  /*0d60*/  IADD3 R19, R5.reuse, 0x50, RZ ;  /* 0x0000005005137810 */ /* 0x040fe40007ffe0ff */
[C---:B------:R-:W-:Y:S02]  /*0d70*/  IADD3 R21, R5.reuse, 0x60, RZ ;  /* 0x0000006005157810 */ /* 0x040fe40007ffe0ff */
[----:B------:R-:W-:Y:S02]  /*0d80*/  IADD3 R5, R5, 0x70, RZ ;  /* 0x0000007005057810 */ /* 0x000fe40007ffe0ff */
[----:B------:R-:W-:Y:S02]  /*0d90*/  ISETP.GE.OR P5, PT, R15, c[0x0][0x17c], P0 ;  /* 0x00005f000f007a0c */ /* 0x000fe400007a6670 */
[----:B------:R-:W-:-:S02]  /*0da0*/  ISETP.GE.OR P4, PT, R11, c[0x0][0x17c], P0 ;  /* 0x00005f000b007a0c */ /* 0x000fc40000786670 */
[----:B------:R-:W-:Y:S02]  /*0db0*/  ISETP.GE.OR P3, PT, R17, c[0x0][0x17c], P0 ;  /* 0x00005f0011007a0c */ /* 0x000fe40000766670 */
[----:B------:R-:W-:Y:S02]  /*0dc0*/  ISETP.GE.OR P2, PT, R19, c[0x0][0x17c], P0 ;  /* 0x00005f0013007a0c */ /* 0x000fe40000746670 */
[----:B------:R-:W-:Y:S02]  /*0dd0*/  ISETP.GE.OR P1, PT, R21, c[0x0][0x17c], P0 ;  /* 0x00005f0015007a0c */ /* 0x000fe40000726670 */
[----:B------:R-:W-:Y:S01]  /*0de0*/  ISETP.GE.OR P0, PT, R5, c[0x0][0x17c], P0 ;  /* 0x00005f0005007a0c */ /* 0x000fe20000706670 */
[----:B------:R-:W-:Y:S07]  /*0df0*/  @P6 BRA `(.L_x_6) ;  /* 0x0000013000006947 */ /* 0x000fee0003800000 */
[----:B-1----:R-:W1:Y:S01]  /*0e00*/  S2R R6, SR_LANEID ;  /* 0x0000000000067919 */ /* 0x002e620000000000 */
[----:B------:R-:W-:Y:S01]  /*0e10*/  IMAD.MOV.U32 R7, RZ, RZ, c[0x0][0x17c] ;  /* 0x00005f00ff077624 */ /* 0x000fe200078e00ff */
[----:B------:R-:W-:Y:S01]  /*0e20*/  IADD3 R10, P6, R4, R13, RZ ;  /* 0x0000000d040a7210 */ /* 0x000fe20007fde0ff */
[----:B------:R-:W-:Y:S03]  /*0e30*/  WARPSYNC 0xffffffff ;  /* 0xffffffff00007948 */ /* 0x000fe60003800000 */
[----:B------:R-:W-:Y:S01]  /*0e40*/  SHF.R.U32.HI R25, RZ, 0x1, R7 ;  /* 0x00000001ff197819 */ /* 0x000fe20000011607 */
[----:B------:R-:W-:Y:S01]  /*0e50*/  IMAD.MOV.U32 R7, RZ, RZ, RZ ;  /* 0x000000ffff077224 */ /* 0x000fe200078e00ff */
[----:B------:R-:W-:-:S02]  /*0e60*/  LEA.HI.X.SX32 R23, R13, R0, 0x1, P6 ;  /* 0x000000000d177211 */ /* 0x000fc400030f0eff */
[----:B------:R-:W-:Y:S02]  /*0e70*/  LEA R13, P6, R10, c[0x0][0x170], 0x1 ;  /* 0x00005c000a0d7a11 */ /* 0x000fe400078c08ff */
        /* <DEDUP_REMOVED lines=11> */
.L_x_6:
[----:B------:R-:W-:Y:S05]  /*0f30*/  @P5 BRA `(.L_x_7) ;  /* 0x0000013000005947 */ /* 0x000fea0003800000 */
        /* <DEDUP_REMOVED lines=19> */
.L_x_7:
        /* <DEDUP_REMOVED lines=20> */
.L_x_8:
        /* <DEDUP_REMOVED lines=20> */
.L_x_9:
        /* <DEDUP_REMOVED lines=20> */
.L_x_10:
        /* <DEDUP_REMOVED lines=20> */
.L_x_11:
[----:B------:R-:W-:Y:S05]  /*1570*/  @P0 EXIT ;  /* 0x000000000000094d */ /* 0x000fea0003800000 */
[----:B-1----:R-:W1:Y:S01]  /*1580*/  S2R R6, SR_LANEID ;  /* 0x0000000000067919 */ /* 0x002e620000000000 */
[----:B------:R-:W-:Y:S01]  /*1590*/  IMAD.MOV.U32 R9, RZ, RZ, c[0x0][0x17c] ;  /* 0x00005f00ff097624 */ /* 0x000fe200078e00ff */
[----:B------:R-:W-:Y:S01]  /*15a0*/  IADD3 R8, P0, R4, R5, RZ ;  /* 0x0000000504087210 */ /* 0x000fe20007f1e0ff */
[----:B------:R-:W-:Y:S03]  /*15b0*/  WARPSYNC 0xffffffff ;  /* 0xffffffff00007948 */ /* 0x000fe60003800000 */
[----:B------:R-:W-:-:S02]  /*15c0*/  SHF.R.U32.HI R13, RZ, 0x1, R9 ;  /* 0x00000001ff0d7819 */ /* 0x000fc40000011609 */
[----:B------:R-:W-:Y:S01]  /*15d0*/  LEA.HI.X.SX32 R11, R5, R0, 0x1, P0 ;  /* 0x00000000050b7211 */ /* 0x000fe200000f0eff */
[----:B------:R-:W-:Y:S01]  /*15e0*/  IMAD.MOV.U32 R5, RZ, RZ, RZ ;  /* 0x000000ffff057224 */ /* 0x000fe200078e00ff */
        /* <DEDUP_REMOVED lines=8> */
[----:B------:R-:W-:Y:S04]  /*1670*/  STG.E [R4.64], R64 ;  /* 0x0000004004007986 */ /* 0x000fe8000c101904 */
[----:B------:R-:W-:Y:S04]  /*1680*/  STG.E [R6.64], R65 ;  /* 0x0000004106007986 */ /* 0x000fe8000c101904 */
[----:B------:R-:W-:Y:S04]  /*1690*/  STG.E [R4.64+0x10], R2 ;  /* 0x0000100204007986 */ /* 0x000fe8000c101904 */
[----:B------:R-:W-:Y:S01]  /*16a0*/  STG.E [R6.64+0x10], R3 ;  /* 0x0000100306007986 */ /* 0x000fe2000c101904 */
[----:B------:R-:W-:Y:S05]  /*16b0*/  EXIT ;  /* 0x000000000000794d */ /* 0x000fea0003800000 */
.L_x_0:
[----:B-1----:R-:W-:-:S05]  /*16c0*/  IMAD.MOV.U32 R0, RZ, RZ, c[0x0][0x180] ;  /* 0x00006000ff007624 */ /* 0x002fca00078e00ff */
[----:B------:R-:W-:-:S13]  /*16d0*/  ISETP.GE.AND P0, PT, R0, 0x1, PT ;  /* 0x000000010000780c */ /* 0x000fda0003f06270 */
[----:B------:R-:W-:Y:S05]  /*16e0*/  @!P0 EXIT ;  /* 0x000000000000894d */ /* 0x000fea0003800000 */
[----:B------:R-:W-:Y:S01]  /*16f0*/  IADD3 R3, R0, 0x1f, RZ ;  /* 0x0000001f00037810 */ /* 0x000fe20007ffe0ff */
[C---:B------:R-:W-:Y:S01]  /*1700*/  IMAD.SHL.U32 R2, R26.reuse, 0x8, RZ ;  /* 0x000000081a027824 */ /* 0x040fe200078e00ff */
[C---:B------:R-:W-:Y:S02]  /*1710*/  IADD3 R0, R26.reuse, 0x20, RZ ;  /* 0x000000201a007810 */ /* 0x040fe40007ffe0ff */
[----:B------:R-:W-:Y:S02]  /*1720*/  SHF.R.S32.HI R4, RZ, 0x1f, R3 ;  /* 0x0000001fff047819 */ /* 0x000fe40000011403 */
[----:B------:R-:W-:Y:S01]  /*1730*/  IADD3 R8, R26, 0x40, RZ ;  /* 0x000000401a087810 */ /* 0x000fe20007ffe0ff */
[----:B------:R-:W-:Y:S01]  /*1740*/  IMAD.SHL.U32 R6, R0, 0x8, RZ ;  /* 0x0000000800067824 */ /* 0x000fe200078e00ff */
[----:B------:R-:W-:Y:S02]  /*1750*/  SHF.R.S32.HI R5, RZ, 0x1f, R0 ;  /* 0x0000001fff057819 */ /* 0x000fe40000011400 */
[----:B------:R-:W-:-:S02]  /*1760*/  LEA.HI R22, R4, R3, RZ, 0x5 ;  /* 0x0000000304167211 */ /* 0x000fc400078f28ff */
[----:B------:R-:W-:Y:S02]  /*1770*/  SHF.R.S32.HI R3, RZ, 0x1f, R2 ;  /* 0x0000001fff037819 */ /* 0x000fe40000011402 */
[----:B------:R-:W-:Y:S02]  /*1780*/  SHF.R.S32.HI R7, RZ, 0x1f, R8 ;  /* 0x0000001fff077819 */ /* 0x000fe40000011408 */
[CC--:B------:R-:W-:Y:S02]  /*1790*/  LEA.HI R14, R5.reuse, R0.reuse, RZ, 0x2 ;  /* 0x00000000050e7211 */ /* 0x0c0fe400078f10ff */
[----:B------:R-:W-:Y:S02]  /*17a0*/  LEA.HI R18, R5, R0, RZ, 0x4 ;  /* 0x0000000005127211 */ /* 0x000fe400078f20ff */
[CC--:B------:R-:W-:Y:S02]  /*17b0*/  LEA.HI R0, R3.reuse, R2.reuse, RZ, 0x5 ;  /* 0x0000000203007211 */ /* 0x0c0fe400078f28ff */
[----:B------:R-:W-:-:S02]  /*17c0*/  LEA.HI R4, R3, R2, RZ, 0x7 ;  /* 0x0000000203047211 */ /* 0x000fc400078f38ff */
[CC--:B------:R-:W-:Y:S02]  /*17d0*/  LEA.HI R16, R7.reuse, R8.reuse, RZ, 0x2 ;  /* 0x0000000807107211 */ /* 0x0c0fe400078f10ff */
[----:B------:R-:W-:Y:S01]  /*17e0*/  LEA.HI R20, R7, R8, RZ, 0x4 ;  /* 0x0000000807147211 */ /* 0x000fe200078f20ff */
[----:B------:R-:W-:Y:S01]  /*17f0*/  IMAD.SHL.U32 R8, R8, 0x8, RZ ;  /* 0x0000000808087824 */ /* 0x000fe200078e00ff */
[----:B------:R-:W-:Y:S02]  /*1800*/  SHF.R.S32.HI R7, RZ, 0x1f, R6 ;  /* 0x0000001fff077819 */ /* 0x000fe40000011406 */
[----:B------:R-:W-:Y:S02]  /*1810*/  LOP3.LUT R3, R0, 0xffffffe0, RZ, 0xc0, !PT ;  /* 0xffffffe000037812 */ /* 0x000fe400078ec0ff */
[----:B------:R-:W-:Y:S02]  /*1820*/  LOP3.LUT R5, R4, 0xffffff80, RZ, 0xc0, !PT ;  /* 0xffffff8004057812 */ /* 0x000fe400078ec0ff */
[CC--:B------:R-:W-:Y:S01]  /*1830*/  LEA.HI R4, R7.reuse, R6.reuse, RZ, 0x5 ;  /* 0x0000000607047211 */ /* 0x0c0fe200078f28ff */
[C---:B------:R-:W-:Y:S01]  /*1840*/  IMAD.IADD R0, R2.reuse, 0x1, -R3 ;  /* 0x0000000102007824 */ /* 0x040fe200078e0a03 */
[----:B------:R-:W-:Y:S01]  /*1850*/  LEA.HI R7, R7, R6, RZ, 0x7 ;  /* 0x0000000607077211 */ /* 0x000fe200078f38ff */
[----:B------:R-:W-:Y:S01]  /*1860*/  IMAD.IADD R2, R2, 0x1, -R5 ;  /* 0x0000000102027824 */ /* 0x000fe200078e0a05 */
[----:B------:R-:W-:Y:S01]  /*1870*/  LOP3.LUT R5, R4, 0xffffffe0, RZ, 0xc0, !PT ;  /* 0xffffffe004057812 */ /* 0x000fe200078ec0ff */
[----:B------:R-:W1:Y:S01]  /*1880*/  S2R R3, SR_CTAID.Y ;  /* 0x0000000000037919 */ /* 0x000e620000002600 */
[----:B------:R-:W-:-:S02]  /*1890*/  LOP3.LUT R7, R7, 0xffffff80, RZ, 0xc0, !PT ;  /* 0xffffff8007077812 */ /* 0x000fc400078ec0ff */
[----:B------:R-:W-:Y:S01]  /*18a0*/  SHF.R.S32.HI R9, RZ, 0x1f, R8 ;  /* 0x0000001fff097819 */ /* 0x000fe20000011408 */
[C---:B------:R-:W-:Y:S01]  /*18b0*/  IMAD.IADD R4, R6.reuse, 0x1, -R5 ;  /* 0x0000000106047824 */ /* 0x040fe200078e0a05 */
[----:B------:R-:W-:Y:S01]  /*18c0*/  SHF.R.S32.HI R11, RZ, 0x1f, R26 ;  /* 0x0000001fff0b7819 */ /* 0x000fe2000001141a */
[----:B------:R-:W-:Y:S01]  /*18d0*/  IMAD.IADD R5, R6, 0x1, -R7 ;  /* 0x0000000106057824 */ /* 0x000fe200078e0a07 */
[CC--:B------:R-:W-:Y:S01]  /*18e0*/  LEA.HI R10, R9.reuse, R8.reuse, RZ, 0x5 ;  /* 0x00000008090a7211 */ /* 0x0c0fe200078f28ff */
[----:B------:R-:W2:Y:S01]  /*18f0*/  S2R R6, SR_CTAID.X ;  /* 0x0000000000067919 */ /* 0x000ea20000002500 */
[----:B------:R-:W-:Y:S02]  /*1900*/  LEA.HI R9, R9, R8, RZ, 0x7 ;  /* 0x0000000809097211 */ /* 0x000fe400078f38ff */
[----:B------:R-:W-:Y:S02]  /*1910*/  LOP3.LUT R7, R10, 0xffffffe0, RZ, 0xc0, !PT ;  /* 0xffffffe00a077812 */ /* 0x000fe400078ec0ff */
[----:B------:R-:W-:-:S02]  /*1920*/  LEA.HI R10, R11, R26, RZ, 0x2 ;  /* 0x0000001a0b0a7211 */ /* 0x000fc400078f10ff */
[----:B------:R-:W-:Y:S01]  /*1930*/  LOP3.LUT R9, R9, 0xffffff80, RZ, 0xc0, !PT ;  /* 0xffffff8009097812 */ /* 0x000fe200078ec0ff */
[C---:B------:R-:W-:Y:S01]  /*1940*/  IMAD.IADD R7, R8.reuse, 0x1, -R7 ;  /* 0x0000000108077824 */ /* 0x040fe200078e0a07 */
[----:B------:R-:W-:Y:S02]  /*1950*/  SHF.R.S32.HI R10, RZ, 0x2, R10 ;  /* 0x00000002ff0a7819 */ /* 0x000fe4000001140a */
[----:B------:R-:W-:Y:S01]  /*1960*/  SHF.R.S32.HI R14, RZ, 0x2, R14 ;  /* 0x00000002ff0e7819 */ /* 0x000fe2000001140e */
[----:B------:R-:W-:Y:S01]  /*1970*/  IMAD.IADD R9, R8, 0x1, -R9 ;  /* 0x0000000108097824 */ /* 0x000fe200078e0a09 */
[----:B------:R-:W-:Y:S02]  /*1980*/  SHF.R.S32.HI R16, RZ, 0x2, R16 ;  /* 0x00000002ff107819 */ /* 0x000fe40000011410 */
[C---:B------:R-:W-:Y:S01]  /*1990*/  IADD3 R37, -R26.reuse, 0x1ff, RZ ;  /* 0x000001ff1a257810 */ /* 0x040fe20007ffe1ff */
[----:B-1----:R-:W-:Y:S01]  /*19a0*/  IMAD R38, R3, 0x80, R10 ;  /* 0x0000008003267824 */ /* 0x002fe200078e020a */
[----:B------:R-:W-:Y:S01]  /*19b0*/  LEA.HI R12, R11, R26, RZ, 0x4 ;  /* 0x0000001a0b0c7211 */ /* 0x000fe200078f20ff */
[----:B------:R-:W-:Y:S01]  /*19c0*/  IMAD R39, R3, 0x80, R14 ;  /* 0x0000008003277824 */ /* 0x000fe200078e020e */
[----:B------:R-:W-:Y:S01]  /*19d0*/  LEA.HI R13, R37, 0x1, RZ, 0x1b ;  /* 0x00000001250d7811 */ /* 0x000fe200078fd8ff */
[----:B------:R-:W-:Y:S01]  /*19e0*/  IMAD R40, R3, 0x80, R16 ;  /* 0x0000008003287824 */ /* 0x000fe200078e0210 */
[----:B------:R-:W-:Y:S01]  /*19f0*/  IADD3 R8, R26, 0x60, RZ ;  /* 0x000000601a087810 */ /* 0x000fe20007ffe0ff */
[----:B------:R-:W-:Y:S01]  /*1a00*/  IMAD.MOV.U32 R11, RZ, RZ, RZ ;  /* 0x000000ffff0b7224 */ /* 0x000fe200078e00ff */
[----:B------:R-:W-:Y:S01]  /*1a10*/  SHF.R.S32.HI R12, RZ, 0x4, R12 ;  /* 0x00000004ff0c7819 */ /* 0x000fe2000001140c */
[----:B------:R-:W-:Y:S01]  /*1a20*/  IMAD R15, R38, c[0x0][0x180], RZ ;  /* 0x00006000260f7a24 */ /* 0x000fe200078e02ff */
[----:B------:R-:W-:Y:S01]  /*1a30*/  LOP3.LUT R13, R13, 0x3, RZ, 0xc0, !PT ;  /* 0x000000030d0d7812 */ /* 0x000fe200078ec0ff */
[----:B------:R-:W-:Y:S01]  /*1a40*/  IMAD R17, R39, c[0x0][0x180], RZ ;  /* 0x0000600027117a24 */ /* 0x000fe200078e02ff */
[----:B------:R-:W-:Y:S01]  /*1a50*/  SHF.R.S32.HI R18, RZ, 0x4, R18 ;  /* 0x00000004ff127819 */ /* 0x000fe20000011412 */
[----:B------:R-:W-:Y:S01]  /*1a60*/  IMAD R19, R40, c[0x0][0x180], RZ ;  /* 0x0000600028137a24 */ /* 0x000fe200078e02ff */
[----:B------:R-:W-:Y:S01]  /*1a70*/  SHF.R.S32.HI R20, RZ, 0x4, R20 ;  /* 0x00000004ff147819 */ /* 0x000fe20000011414 */
[C---:B--2---:R-:W-:Y:S01]  /*1a80*/  IMAD R21, R6.reuse, 0x80, R2 ;  /* 0x0000008006157824 */ /* 0x044fe200078e0202 */
[----:B------:R-:W-:Y:S01]  /*1a90*/  SHF.R.S32.HI R22, RZ, 0x5, R22 ;  /* 0x00000005ff167819 */ /* 0x000fe20000011416 */
[----:B------:R-:W-:-:S02]  /*1aa0*/  IMAD R23, R6, 0x80, R5 ;  /* 0x0000008006177824 */ /* 0x000fc400078e0205 */
[----:B------:R-:W-:Y:S02]  /*1ab0*/  IMAD R24, R6, 0x80, R9 ;  /* 0x0000008006187824 */ /* 0x000fe400078e0209 */
.L_x_37:
[----:B------:R-:W-:Y:S01]  /*1ac0*/  ISETP.GE.U32.AND P0, PT, R11, 0x2, PT ;  /* 0x000000020b00780c */ /* 0x000fe20003f06070 */
[----:B------:R-:W-:-:S12]  /*1ad0*/  YIELD ;  /* 0x0000000000007946 */ /* 0x000fd80003800000 */
[----:B-1----:R-:W-:Y:S05]  /*1ae0*/  @!P0 BRA `(.L_x_12) ;  /* 0x0000009000008947 */ /* 0x002fea0003800000 */
[----:B------:R-:W-:Y:S01]  /*1af0*/  SHF.R.U32.HI R25, RZ, 0x1, R11 ;  /* 0x00000001ff197819 */ /* 0x000fe2000001160b */
[----:B------:R-:W-:-:S04]  /*1b00*/  IMAD.SHL.U32 R27, R11, 0x8, RZ ;  /* 0x000000080b1b7824 */ /* 0x000fc800078e00ff */
[----:B------:R-:W-:Y:S01]  /*1b10*/  IMAD.U32 R28, R25, -0x80000000, RZ ;  /* 0x80000000191c7824 */ /* 0x000fe200078e00ff */
[----:B------:R-:W-:-:S05]  /*1b20*/  LOP3.LUT R27, R27, 0x8, RZ, 0xc0, !PT ;  /* 0x000000081b1b7812 */ /* 0x000fca00078ec0ff */
.L_x_13:
[----:B------:R-:W1:Y:S01]  /*1b30*/  LDS R25, [R27+0x14] ;  /* 0x000014001b197984 */ /* 0x000e620000000800 */
[----:B------:R-:W-:Y:S01]  /*1b40*/  YIELD ;  /* 0x0000000000007946 */ /* 0x000fe20003800000 */
[----:B-1----:R-:W-:Y:S02]  /*1b50*/  LOP3.LUT P0, RZ, R25, 0x80000000, R28, 0x48, !PT ;  /* 0x8000000019ff7812 */ /* 0x002fe4000780481c */
[----:B------:R-:W-:Y:S11]  /*1b60*/  NOP ;  /* 0x0000000000007918 */ /* 0x000ff60000000000 */
[----:B------:R-:W-:Y:S05]  /*1b70*/  @!P0 BRA `(.L_x_13) ;  /* 0xffffffb000008947 */ /* 0x000fea000383ffff */
.L_x_12:
[----:B------:R-:W-:Y:S01]  /*1b80*/  ISETP.NE.AND P3, PT, R13, RZ, PT ;  /* 0x000000ff0d00720c */ /* 0x000fe20003f65270 */
[----:B------:R-:W-:Y:S01]  /*1b90*/  IMAD.SHL.U32 R25, R11, 0x2000, RZ ;  /* 0x000020000b197824 */ /* 0x000fe200078e00ff */
[----:B------:R-:W-:Y:S01]  /*1ba0*/  BSSY B0, `(.L_x_14) ;  /* 0x000003e000007945 */ /* 0x000fe20003800000 */
[----:B------:R-:W-:-:S03]  /*1bb0*/  IMAD.MOV.U32 R32, RZ, RZ, R26 ;  /* 0x000000ffff207224 */ /* 0x000fc600078e001a */
[----:B------:R-:W-:-:S07]  /*1bc0*/  LOP3.LUT R25, R25, 0x2000, RZ, 0xc0, !PT ;  /* 0x0000200019197812 */ /* 0x000fce00078ec0ff */
[----:B------:R-:W-:Y:S05]  /*1bd0*/  @!P3 BRA `(.L_x_15) ;  /* 0x000003a00000b947 */ /* 0x000fea0003800000 */
[----:B------:R-:W-:Y:S01]  /*1be0*/  IMAD R28, R11, 0x20, R0 ;  /* 0x000000200b1c7824 */ /* 0x000fe200078e0200 */
[----:B------:R-:W1:Y:S01]  /*1bf0*/  S2R R31, SR_TID.X ;  /* 0x00000000001f7919 */ /* 0x000e620000002100 */
[----:B------:R-:W-:Y:S01]  /*1c00*/  BSSY B1, `(.L_x_16) ;  /* 0x0000010000017945 */ /* 0x000fe20003800000 */
[----:B------:R-:W-:Y:S02]  /*1c10*/  ISETP.NE.AND P1, PT, R13, 0x1, PT ;  /* 0x000000010d00780c */ /* 0x000fe40003f25270 */
[----:B------:R-:W-:-:S04]  /*1c20*/  ISETP.GE.AND P0, PT, R28, c[0x0][0x180], PT ;  /* 0x000060001c007a0c */ /* 0x000fc80003f06270 */
[----:B------:R-:W-:-:S13]  /*1c30*/  ISETP.GE.OR P0, PT, R38, c[0x0][0x178], P0 ;  /* 0x00005e0026007a0c */ /* 0x000fda0000706670 */
[----:B------:R-:W-:Y:S05]  /*1c40*/  @P0 BRA `(.L_x_17) ;  /* 0x000000b000000947 */ /* 0x000fea0003800000 */
[----:B------:R-:W-:Y:S02]  /*1c50*/  SHF.R.S32.HI R26, RZ, 0x1f, R28 ;  /* 0x0000001fff1a7819 */ /* 0x000fe4000001141c */
[----:B------:R-:W-:Y:S01]  /*1c60*/  IADD3 R27, P0, R15, R28, RZ ;  /* 0x0000001c0f1b7210 */ /* 0x000fe20007f1e0ff */
[----:B------:R-:W-:-:S03]  /*1c70*/  IMAD R28, R10, 0x20, R0 ;  /* 0x000000200a1c7824 */ /* 0x000fc600078e0200 */
[----:B------:R-:W-:Y:S01]  /*1c80*/  LEA.HI.X.SX32 R30, R15, R26, 0x1, P0 ;  /* 0x0000001a0f1e7211 */ /* 0x000fe200000f0eff */
[----:B------:R-:W-:Y:S01]  /*1c90*/  IMAD R29, R28, 0x2, R25 ;  /* 0x000000021c1d7824 */ /* 0x000fe200078e0219 */
[----:B------:R-:W-:-:S04]  /*1ca0*/  LEA R26, P0, R27, c[0x0][0x160], 0x1 ;  /* 0x000058001b1a7a11 */ /* 0x000fc800078008ff */
[----:B------:R-:W-:-:S05]  /*1cb0*/  LEA.HI.X R27, R27, c[0x0][0x164], R30, 0x1, P0 ;  /* 0x000059001b1b7a11 */ /* 0x000fca00000f0c1e */
[----:B------:R-:W-:Y:S01]  /*1cc0*/  @!PT LDS RZ, [RZ] ;  /* 0x00000000fffff984 */ /* 0x000fe20000000800 */
[----:B------:R-:W-:Y:S01]  /*1cd0*/  @!PT LDS RZ, [RZ] ;  /* 0x00000000fffff984 */ /* 0x000fe20000000800 */
[----:B------:R-:W-:Y:S01]  /*1ce0*/  @!PT LDS RZ, [RZ] ;  /* 0x00000000fffff984 */ /* 0x000fe20000000800 */
[----:B------:R2:W-:Y:S04]  /*1cf0*/  LDGSTS.E.128 [R29+0x80], [R26.64] ;  /* 0x000800001a1d7fae */ /* 0x0005e8000b921c44 */
.L_x_17:
[----:B------:R-:W-:Y:S05]  /*1d00*/  BSYNC B1 ;  /* 0x0000000000017941 */ /* 0x000fea0003800000 */
.L_x_16:
[----:B-1----:R-:W-:Y:S01]  /*1d10*/  IADD3 R32, R31, 0x20, RZ ;  /* 0x000000201f207810 */ /* 0x002fe20007ffe0ff */
[----:B------:R-:W-:Y:S05]  /*1d20*/  @!P1 BRA `(.L_x_15) ;  /* 0x0000025000009947 */ /* 0x000fea0003800000 */
[----:B------:R-:W-:Y:S01]  /*1d30*/  IMAD R28, R11, 0x20, R4 ;  /* 0x000000200b1c7824 */ /* 0x000fe200078e0204 */
[----:B------:R-:W-:Y:S01]  /*1d40*/  BSSY B1, `(.L_x_18) ;  /* 0x0000010000017945 */ /* 0x000fe20003800000 */
[----:B------:R-:W-:-:S03]  /*1d50*/  ISETP.NE.AND P1, PT, R13, 0x2, PT ;  /* 0x000000020d00780c */ /* 0x000fc60003f25270 */
[----:B------:R-:W-:-:S04]  /*1d60*/  ISETP.GE.AND P0, PT, R28, c[0x0][0x180], PT ;  /* 0x000060001c007a0c */ /* 0x000fc80003f06270 */
[----:B------:R-:W-:-:S13]  /*1d70*/  ISETP.GE.OR P0, PT, R39, c[0x0][0x178], P0 ;  /* 0x00005e0027007a0c */ /* 0x000fda0000706670 */
[----:B------:R-:W-:Y:S05]  /*1d80*/  @P0 BRA `(.L_x_19) ;  /* 0x000000b000000947 */ /* 0x000fea0003800000 */
[----:B--2---:R-:W-:Y:S02]  /*1d90*/  SHF.R.S32.HI R26, RZ, 0x1f, R28 ;  /* 0x0000001fff1a7819 */ /* 0x004fe4000001141c */
        /* <DEDUP_REMOVED lines=10> */
.L_x_19:
[----:B------:R-:W-:Y:S05]  /*1e40*/  BSYNC B1 ;  /* 0x0000000000017941 */ /* 0x000fea0003800000 */
.L_x_18:
[----:B------:R-:W-:Y:S01]  /*1e50*/  IADD3 R32, R31, 0x40, RZ ;  /* 0x000000401f207810 */ /* 0x000fe20007ffe0ff */
[----:B------:R-:W-:Y:S05]  /*1e60*/  @!P1 BRA `(.L_x_15) ;  /* 0x0000011000009947 */ /* 0x000fea0003800000 */
[----:B------:R-:W-:Y:S02]  /*1e70*/  IMAD R28, R11, 0x20, R7 ;  /* 0x000000200b1c7824 */ /* 0x000fe400078e0207 */
[----:B------:R-:W-:-:S03]  /*1e80*/  IMAD.MOV.U32 R32, RZ, RZ, R8 ;  /* 0x000000ffff207224 */ /* 0x000fc600078e0008 */
[----:B------:R-:W-:-:S04]  /*1e90*/  ISETP.GE.AND P0, PT, R28, c[0x0][0x180], PT ;  /* 0x000060001c007a0c */ /* 0x000fc80003f06270 */
[----:B------:R-:W-:-:S13]  /*1ea0*/  ISETP.GE.OR P0, PT, R40, c[0x0][0x178], P0 ;  /* 0x00005e0028007a0c */ /* 0x000fda0000706670 */
[----:B------:R-:W-:Y:S05]  /*1eb0*/  @P0 BRA `(.L_x_15) ;  /* 0x000000c000000947 */ /* 0x000fea0003800000 */
[----:B-12---:R-:W-:Y:S01]  /*1ec0*/  SHF.R.S32.HI R26, RZ, 0x1f, R28 ;  /* 0x0000001fff1a7819 */ /* 0x006fe2000001141c */
[----:B------:R-:W-:Y:S01]  /*1ed0*/  IMAD.MOV.U32 R32, RZ, RZ, R8 ;  /* 0x000000ffff207224 */ /* 0x000fe200078e0008 */
        /* <DEDUP_REMOVED lines=10> */
.L_x_15:
[----:B------:R-:W-:Y:S05]  /*1f80*/  BSYNC B0 ;  /* 0x0000000000007941 */ /* 0x000fea0003800000 */
.L_x_14:
[----:B------:R-:W-:Y:S01]  /*1f90*/  ISETP.GE.U32.AND P4, PT, R37, 0x60, PT ;  /* 0x000000602500780c */ /* 0x000fe20003f86070 */
[----:B------:R-:W-:-:S12]  /*1fa0*/  BSSY B0, `(.L_x_20) ;  /* 0x0000063000007945 */ /* 0x000fd80003800000 */
[----:B------:R-:W-:Y:S05]  /*1fb0*/  @!P4 BRA `(.L_x_21) ;  /* 0x000006100000c947 */ /* 0x000fea0003800000 */
[----:B------:R-:W-:Y:S02]  /*1fc0*/  IMAD.SHL.U32 R33, R32, 0x8, RZ ;  /* 0x0000000820217824 */ /* 0x000fe400078e00ff */
.L_x_24:
[C---:B------:R-:W-:Y:S01]  /*1fd0*/  IADD3 R30, R32.reuse, 0x40, RZ ;  /* 0x00000040201e7810 */ /* 0x040fe20007ffe0ff */
[----:B------:R-:W-:Y:S01]  /*1fe0*/  BSSY B1, `(.L_x_22) ;  /* 0x000005c000017945 */ /* 0x000fe20003800000 */
[----:B-12---:R-:W-:Y:S02]  /*1ff0*/  IADD3 R27, R32, 0x20, RZ ;  /* 0x00000020201b7810 */ /* 0x006fe40007ffe0ff */
[----:B------:R-:W-:Y:S02]  /*2000*/  SHF.R.S32.HI R26, RZ, 0x1f, R33 ;  /* 0x0000001fff1a7819 */ /* 0x000fe40000011421 */
[----:B------:R-:W-:Y:S02]  /*2010*/  SHF.R.S32.HI R31, RZ, 0x1f, R30 ;  /* 0x0000001fff1f7819 */ /* 0x000fe4000001141e */
[----:B------:R-:W-:Y:S02]  /*2020*/  IADD3 R29, R33, 0x100, RZ ;  /* 0x00000100211d7810 */ /* 0x000fe40007ffe0ff */
[----:B------:R-:W-:-:S02]  /*2030*/  SHF.R.S32.HI R28, RZ, 0x1f, R27 ;  /* 0x0000001fff1c7819 */ /* 0x000fc4000001141b */
[----:B------:R-:W-:Y:S02]  /*2040*/  LEA.HI R26, R26, R33, RZ, 0x5 ;  /* 0x000000211a1a7211 */ /* 0x000fe400078f28ff */
[----:B------:R-:W-:Y:S02]  /*2050*/  LEA.HI R31, R31, R30, RZ, 0x2 ;  /* 0x0000001e1f1f7211 */ /* 0x000fe400078f10ff */
[----:B------:R-:W-:Y:S02]  /*2060*/  SHF.R.S32.HI R30, RZ, 0x1f, R29 ;  /* 0x0000001fff1e7819 */ /* 0x000fe4000001141d */
[----:B------:R-:W-:Y:S02]  /*2070*/  LEA.HI R28, R28, R27, RZ, 0x2 ;  /* 0x0000001b1c1c7211 */ /* 0x000fe400078f10ff */
[----:B------:R-:W-:Y:S02]  /*2080*/  SHF.R.S32.HI R27, RZ, 0x1f, R32 ;  /* 0x0000001fff1b7819 */ /* 0x000fe40000011420 */
[----:B------:R-:W-:-:S02]  /*2090*/  LOP3.LUT R26, R26, 0xffffffe0, RZ, 0xc0, !PT ;  /* 0xffffffe01a1a7812 */ /* 0x000fc400078ec0ff */
[C---:B------:R-:W-:Y:S02]  /*20a0*/  IADD3 R34, R33.reuse, 0x200, RZ ;  /* 0x0000020021227810 */ /* 0x040fe40007ffe0ff */
[----:B------:R-:W-:Y:S01]  /*20b0*/  LEA.HI R30, R30, R29, RZ, 0x5 ;  /* 0x0000001d1e1e7211 */ /* 0x000fe200078f28ff */
[----:B------:R-:W-:Y:S01]  /*20c0*/  IMAD.IADD R43, R33, 0x1, -R26 ;  /* 0x00000001212b7824 */ /* 0x000fe200078e0a1a */
[----:B------:R-:W-:Y:S02]  /*20d0*/  LEA.HI R27, R27, R32, RZ, 0x2 ;  /* 0x000000201b1b7211 */ /* 0x000fe400078f10ff */
[----:B------:R-:W-:Y:S02]  /*20e0*/  SHF.R.S32.HI R35, RZ, 0x1f, R34 ;  /* 0x0000001fff237819 */ /* 0x000fe40000011422 */
[----:B------:R-:W-:Y:S02]  /*20f0*/  LOP3.LUT R30, R30, 0xffffffe0, RZ, 0xc0, !PT ;  /* 0xffffffe01e1e7812 */ /* 0x000fe400078ec0ff */
[----:B------:R-:W-:Y:S01]  /*2100*/  SHF.R.S32.HI R46, RZ, 0x2, R27 ;  /* 0x00000002ff2e7819 */ /* 0x000fe2000001141b */
[----:B------:R-:W-:Y:S01]  /*2110*/  IMAD R27, R11, 0x20, R43 ;  /* 0x000000200b1b7824 */ /* 0x000fe200078e022b */
[----:B------:R-:W-:Y:S01]  /*2120*/  LEA.HI R35, R35, R34, RZ, 0x5 ;  /* 0x0000002223237211 */ /* 0x000fe200078f28ff */
[----:B------:R-:W-:Y:S01]  /*2130*/  IMAD.IADD R45, R29, 0x1, -R30 ;  /* 0x000000011d2d7824 */ /* 0x000fe200078e0a1e */
[----:B------:R-:W-:Y:S01]  /*2140*/  SHF.R.S32.HI R48, RZ, 0x2, R28 ;  /* 0x00000002ff307819 */ /* 0x000fe2000001141c */
[----:B------:R-:W-:Y:S01]  /*2150*/  IMAD R26, R3, 0x80, R46 ;  /* 0x00000080031a7824 */ /* 0x000fe200078e022e */
[----:B------:R-:W-:Y:S01]  /*2160*/  LOP3.LUT R35, R35, 0xffffffe0, RZ, 0xc0, !PT ;  /* 0xffffffe023237812 */ /* 0x000fe200078ec0ff */
[----:B------:R-:W-:Y:S01]  /*2170*/  IMAD R42, R11, 0x20, R45 ;  /* 0x000000200b2a7824 */ /* 0x000fe200078e022d */
[----:B------:R-:W-:-:S02]  /*2180*/  ISETP.GE.AND P1, PT, R27, c[0x0][0x180], PT ;  /* 0x000060001b007a0c */ /* 0x000fc40003f26270 */
[----:B------:R-:W-:Y:S01]  /*2190*/  SHF.R.S32.HI R50, RZ, 0x2, R31 ;  /* 0x00000002ff327819 */ /* 0x000fe2000001141f */
[----:B------:R-:W-:Y:S01]  /*21a0*/  IMAD.IADD R47, R34, 0x1, -R35 ;  /* 0x00000001222f7824 */ /* 0x000fe200078e0a23 */
[----:B------:R-:W-:Y:S01]  /*21b0*/  ISETP.GE.OR P1, PT, R26, c[0x0][0x178], P1 ;  /* 0x00005e001a007a0c */ /* 0x000fe20000f26670 */
[----:B------:R-:W-:Y:S01]  /*21c0*/  IMAD R34, R3, 0x80, R48 ;  /* 0x0000008003227824 */ /* 0x000fe200078e0230 */
[----:B------:R-:W-:Y:S01]  /*21d0*/  ISETP.GE.AND P0, PT, R42, c[0x0][0x180], PT ;  /* 0x000060002a007a0c */ /* 0x000fe20003f06270 */
[----:B------:R-:W-:Y:S01]  /*21e0*/  IMAD R52, R11, 0x20, R47 ;  /* 0x000000200b347824 */ /* 0x000fe200078e022f */
[----:B------:R-:W-:Y:S01]  /*21f0*/  IADD3 R28, R32, 0x60, RZ ;  /* 0x00000060201c7810 */ /* 0x000fe20007ffe0ff */
[----:B------:R-:W-:Y:S01]  /*2200*/  IMAD R44, R3, 0x80, R50 ;  /* 0x00000080032c7824 */ /* 0x000fe200078e0232 */
[----:B------:R-:W-:Y:S02]  /*2210*/  ISETP.GE.OR P0, PT, R34, c[0x0][0x178], P0 ;  /* 0x00005e0022007a0c */ /* 0x000fe40000706670 */
[----:B------:R-:W-:-:S02]  /*2220*/  ISETP.GE.AND P2, PT, R52, c[0x0][0x180], PT ;  /* 0x0000600034007a0c */ /* 0x000fc40003f46270 */
[----:B------:R-:W-:Y:S02]  /*2230*/  SHF.R.S32.HI R29, RZ, 0x1f, R28 ;  /* 0x0000001fff1d7819 */ /* 0x000fe4000001141c */
[----:B------:R-:W-:Y:S01]  /*2240*/  ISETP.GE.OR P2, PT, R44, c[0x0][0x178], P2 ;  /* 0x00005e002c007a0c */ /* 0x000fe20001746670 */
[----:B------:R-:W-:Y:S01]  /*2250*/  @!P1 IMAD R26, R26, c[0x0][0x180], RZ ;  /* 0x000060001a1a9a24 */ /* 0x000fe200078e02ff */
[----:B------:R-:W-:Y:S02]  /*2260*/  @!P1 SHF.R.S32.HI R31, RZ, 0x1f, R27 ;  /* 0x0000001fff1f9819 */ /* 0x000fe4000001141b */
[----:B------:R-:W-:Y:S02]  /*2270*/  IADD3 R30, R33, 0x300, RZ ;  /* 0x00000300211e7810 */ /* 0x000fe40007ffe0ff */
[----:B------:R-:W-:Y:S01]  /*2280*/  @!P1 IADD3 R36, P5, R27, R26, RZ ;  /* 0x0000001a1b249210 */ /* 0x000fe20007fbe0ff */
[----:B------:R-:W-:Y:S01]  /*2290*/  @!P0 IMAD R27, R34, c[0x0][0x180], RZ ;  /* 0x00006000221b8a24 */ /* 0x000fe200078e02ff */
[----:B------:R-:W-:-:S02]  /*22a0*/  LEA.HI R35, R29, R28, RZ, 0x2 ;  /* 0x0000001c1d237211 */ /* 0x000fc400078f10ff */
[----:B------:R-:W-:Y:S02]  /*22b0*/  SHF.R.S32.HI R29, RZ, 0x1f, R30 ;  /* 0x0000001fff1d7819 */ /* 0x000fe4000001141e */
[----:B------:R-:W-:Y:S02]  /*22c0*/  @!P1 LEA.HI.X.SX32 R31, R26, R31, 0x1, P5 ;  /* 0x0000001f1a1f9211 */ /* 0x000fe400028f0eff */
[----:B------:R-:W-:Y:S02]  /*22d0*/  @!P0 SHF.R.S32.HI R34, RZ, 0x1f, R42 ;  /* 0x0000001fff228819 */ /* 0x000fe4000001142a */
[----:B------:R-:W-:Y:S02]  /*22e0*/  @!P0 IADD3 R41, P6, R42, R27, RZ ;  /* 0x0000001b2a298210 */ /* 0x000fe40007fde0ff */
[----:B------:R-:W-:Y:S02]  /*22f0*/  @!P1 LEA R26, P5, R36, c[0x0][0x160], 0x1 ;  /* 0x00005800241a9a11 */ /* 0x000fe400078a08ff */
[----:B------:R-:W-:Y:S01]  /*2300*/  LEA.HI R28, R29, R30, RZ, 0x5 ;  /* 0x0000001e1d1c7211 */ /* 0x000fe200078f28ff */
[----:B------:R-:W-:Y:S01]  /*2310*/  @!P2 IMAD R29, R44, c[0x0][0x180], RZ ;  /* 0x000060002c1daa24 */ /* 0x000fe200078e02ff */
[----:B------:R-:W-:Y:S01]  /*2320*/  @!P0 LEA.HI.X.SX32 R44, R27, R34, 0x1, P6 ;  /* 0x000000221b2c8211 */ /* 0x000fe200030f0eff */
[----:B------:R-:W-:Y:S01]  /*2330*/  @!P1 IMAD R34, R46, 0x20, R43 ;  /* 0x000000202e229824 */ /* 0x000fe200078e022b */
[----:B------:R-:W-:-:S02]  /*2340*/  @!P1 LEA.HI.X R27, R36, c[0x0][0x164], R31, 0x1, P5 ;  /* 0x00005900241b9a11 */ /* 0x000fc400028f0c1f */
[----:B------:R-:W-:Y:S02]  /*2350*/  LOP3.LUT R31, R28, 0xffffffe0, RZ, 0xc0, !PT ;  /* 0xffffffe01c1f7812 */ /* 0x000fe400078ec0ff */
[----:B------:R-:W-:Y:S02]  /*2360*/  @!P2 SHF.R.S32.HI R36, RZ, 0x1f, R52 ;  /* 0x0000001fff24a819 */ /* 0x000fe40000011434 */
[----:B------:R-:W-:Y:S01]  /*2370*/  @!P2 IADD3 R42, P6, R52, R29, RZ ;  /* 0x0000001d342aa210 */ /* 0x000fe20007fde0ff */
[----:B------:R-:W-:Y:S01]  /*2380*/  IMAD.IADD R49, R30, 0x1, -R31 ;  /* 0x000000011e317824 */ /* 0x000fe200078e0a1f */
[----:B------:R-:W-:Y:S02]  /*2390*/  @!P0 LEA R28, P5, R41, c[0x0][0x160], 0x1 ;  /* 0x00005800291c8a11 */ /* 0x000fe400078a08ff */
[----:B------:R-:W-:Y:S01]  /*23a0*/  @!P2 LEA.HI.X.SX32 R31, R29, R36, 0x1, P6 ;  /* 0x000000241d1fa211 */ /* 0x000fe200030f0eff */
[----:B------:R-:W-:Y:S01]  /*23b0*/  @!P0 IMAD R36, R48, 0x20, R45 ;  /* 0x0000002030248824 */ /* 0x000fe200078e022d */
[----:B------:R-:W-:Y:S01]  /*23c0*/  @!P0 LEA.HI.X R29, R41, c[0x0][0x164], R44, 0x1, P5 ;  /* 0x00005900291d8a11 */ /* 0x000fe200028f0c2c */
[----:B------:R-:W-:Y:S01]  /*23d0*/  @!P1 IMAD R41, R34, 0x2, R25 ;  /* 0x0000000222299824 */ /* 0x000fe200078e0219 */
[----:B------:R-:W-:Y:S01]  /*23e0*/  @!P2 LEA R30, P5, R42, c[0x0][0x160], 0x1 ;  /* 0x000058002a1eaa11 */ /* 0x000fe200078a08ff */
[----:B------:R-:W-:-:S02]  /*23f0*/  @!P2 IMAD R34, R50, 0x20, R47 ;  /* 0x000000203222a824 */ /* 0x000fc400078e022f */
[----:B------:R-:W-:Y:S01]  /*2400*/  IMAD R45, R11, 0x20, R49 ;  /* 0x000000200b2d7824 */ /* 0x000fe200078e0231 */
[----:B------:R-:W-:Y:S01]  /*2410*/  @!P2 LEA.HI.X R31, R42, c[0x0][0x164], R31, 0x1, P5 ;  /* 0x000059002a1faa11 */ /* 0x000fe200028f0c1f */
[----:B------:R-:W-:Y:S01]  /*2420*/  @!P2 IMAD R43, R34, 0x2, R25 ;  /* 0x00000002222ba824 */ /* 0x000fe200078e0219 */
[----:B------:R-:W-:Y:S01]  /*2430*/  SHF.R.S32.HI R42, RZ, 0x2, R35 ;  /* 0x00000002ff2a7819 */ /* 0x000fe20000011423 */
[----:B------:R-:W-:Y:S01]  /*2440*/  @!P0 IMAD R35, R36, 0x2, R25 ;  /* 0x0000000224238824 */ /* 0x000fe200078e0219 */
[----:B------:R-:W-:Y:S01]  /*2450*/  @!PT LDS RZ, [RZ] ;  /* 0x00000000fffff984 */ /* 0x000fe20000000800 */
[----:B------:R-:W-:Y:S01]  /*2460*/  @!PT LDS RZ, [RZ] ;  /* 0x00000000fffff984 */ /* 0x000fe20000000800 */
[----:B------:R-:W-:Y:S01]  /*2470*/  @!PT LDS RZ, [RZ] ;  /* 0x00000000fffff984 */ /* 0x000fe20000000800 */
[----:B------:R1:W-:Y:S01]  /*2480*/  @!P1 LDGSTS.E.128 [R41+0x80], [R26.64] ;  /* 0x000800001a299fae */ /* 0x0003e2000b921c44 */
[----:B------:R-:W-:Y:S02]  /*2490*/  ISETP.GE.AND P1, PT, R45, c[0x0][0x180], PT ;  /* 0x000060002d007a0c */ /* 0x000fe40003f26270 */
[----:B------:R-:W-:Y:S01]  /*24a0*/  IMAD R36, R3, 0x80, R42 ;  /* 0x0000008003247824 */ /* 0x000fe200078e022a */
[----:B------:R1:W-:Y:S01]  /*24b0*/  @!P0 LDGSTS.E.128 [R35+0x80], [R28.64] ;  /* 0x000800001c238fae */ /* 0x0003e2000b921c44 */
[----:B------:R-:W-:-:S02]  /*24c0*/  ISETP.GE.AND P0, PT, R32, 0x180, PT ;  /* 0x000001802000780c */ /* 0x000fc40003f06270 */
[----:B------:R-:W-:Y:S01]  /*24d0*/  IADD3 R32, R32, 0x80, RZ ;  /* 0x0000008020207810 */ /* 0x000fe20007ffe0ff */
[----:B------:R1:W-:Y:S01]  /*24e0*/  @!P2 LDGSTS.E.128 [R43+0x80], [R30.64] ;  /* 0x000800001e2bafae */ /* 0x0003e2000b921c44 */
[----:B------:R-:W-:-:S13]  /*24f0*/  ISETP.GE.OR P1, PT, R36, c[0x0][0x178], P1 ;  /* 0x00005e0024007a0c */ /* 0x000fda0000f26670 */
[----:B------:R-:W-:Y:S05]  /*2500*/  @P1 BRA `(.L_x_23) ;  /* 0x0000009000001947 */ /* 0x000fea0003800000 */
[----:B-1----:R-:W-:Y:S01]  /*2510*/  IMAD R26, R36, c[0x0][0x180], RZ ;  /* 0x00006000241a7a24 */ /* 0x002fe200078e02ff */
[----:B------:R-:W-:Y:S01]  /*2520*/  SHF.R.S32.HI R27, RZ, 0x1f, R45 ;  /* 0x0000001fff1b7819 */ /* 0x000fe2000001142d */
[----:B------:R-:W-:-:S03]  /*2530*/  IMAD R28, R42, 0x20, R49 ;  /* 0x000000202a1c7824 */ /* 0x000fc600078e0231 */
[----:B------:R-:W-:-:S04]  /*2540*/  IADD3 R29, P1, R45, R26, RZ ;  /* 0x0000001a2d1d7210 */ /* 0x000fc80007f3e0ff */
[----:B------:R-:W-:Y:S02]  /*2550*/  LEA.HI.X.SX32 R30, R26, R27, 0x1, P1 ;  /* 0x0000001b1a1e7211 */ /* 0x000fe400008f0eff */
[----:B------:R-:W-:-:S04]  /*2560*/  LEA R26, P1, R29, c[0x0][0x160], 0x1 ;  /* 0x000058001d1a7a11 */ /* 0x000fc800078208ff */
[----:B------:R-:W-:Y:S01]  /*2570*/  LEA.HI.X R27, R29, c[0x0][0x164], R30, 0x1, P1 ;  /* 0x000059001d1b7a11 */ /* 0x000fe200008f0c1e */
[----:B------:R-:W-:-:S05]  /*2580*/  IMAD R29, R28, 0x2, R25 ;  /* 0x000000021c1d7824 */ /* 0x000fca00078e0219 */
[----:B------:R1:W-:Y:S03]  /*2590*/  LDGSTS.E.128 [R29+0x80], [R26.64] ;  /* 0x000800001a1d7fae */ /* 0x0003e6000b921c44 */
.L_x_23:
[----:B-1----:R-:W-:Y:S05]  /*25a0*/  BSYNC B1 ;  /* 0x0000000000017941 */ /* 0x002fea0003800000 */
.L_x_22:
[----:B------:R-:W-:Y:S01]  /*25b0*/  IADD3 R33, R33, 0x400, RZ ;  /* 0x0000040021217810 */ /* 0x000fe20007ffe0ff */
[----:B------:R-:W-:Y:S05]  /*25c0*/  @!P0 BRA `(.L_x_24) ;  /* 0xfffffa0000008947 */ /* 0x000fea000383ffff */
.L_x_21:
[----:B------:R-:W-:Y:S05]  /*25d0*/  BSYNC B0 ;  /* 0x0000000000007941 */ /* 0x000fea0003800000 */
.L_x_20:
[----:B-12---:R-:W1:Y:S01]  /*25e0*/  S2R R26, SR_TID.X ;  /* 0x00000000001a7919 */ /* 0x006e620000002100 */
[----:B------:R-:W-:Y:S01]  /*25f0*/  BSSY B0, `(.L_x_25) ;  /* 0x000003f000007945 */ /* 0x000fe20003800000 */
[----:B-1----:R-:W-:Y:S01]  /*2600*/  IMAD.MOV.U32 R27, RZ, RZ, R26 ;  /* 0x000000ffff1b7224 */ /* 0x002fe200078e001a */
[----:B------:R-:W-:Y:S05]  /*2610*/  @!P3 BRA `(.L_x_26) ;  /* 0x000003c00000b947 */ /* 0x000fea0003800000 */
[----:B------:R-:W-:Y:S01]  /*2620*/  IMAD R28, R11, 0x20, R12 ;  /* 0x000000200b1c7824 */ /* 0x000fe200078e020c */
[----:B------:R-:W-:Y:S01]  /*2630*/  ISETP.GE.AND P0, PT, R21, c[0x0][0x17c], PT ;  /* 0x00005f0015007a0c */ /* 0x000fe20003f06270 */
[----:B------:R-:W-:Y:S01]  /*2640*/  BSSY B1, `(.L_x_27) ;  /* 0x0000010000017945 */ /* 0x000fe20003800000 */
[----:B------:R-:W-:Y:S02]  /*2650*/  ISETP.NE.AND P1, PT, R13, 0x1, PT ;  /* 0x000000010d00780c */ /* 0x000fe40003f25270 */
[----:B------:R-:W-:-:S13]  /*2660*/  ISETP.GE.OR P0, PT, R28, c[0x0][0x180], P0 ;  /* 0x000060001c007a0c */ /* 0x000fda0000706670 */
[----:B------:R-:W-:Y:S05]  /*2670*/  @P0 BRA `(.L_x_28) ;  /* 0x000000c000000947 */ /* 0x000fea0003800000 */
[----:B------:R-:W-:-:S05]  /*2680*/  IMAD R28, R28, c[0x0][0x17c], RZ ;  /* 0x00005f001c1c7a24 */ /* 0x000fca00078e02ff */
[----:B------:R-:W-:Y:S02]  /*2690*/  SHF.R.S32.HI R30, RZ, 0x1f, R28 ;  /* 0x0000001fff1e7819 */ /* 0x000fe4000001141c */
[----:B------:R-:W-:-:S04]  /*26a0*/  IADD3 R27, P0, R21, R28, RZ ;  /* 0x0000001c151b7210 */ /* 0x000fc80007f1e0ff */
[----:B------:R-:W-:Y:S01]  /*26b0*/  LEA.HI.X.SX32 R32, R21, R30, 0x1, P0 ;  /* 0x0000001e15207211 */ /* 0x000fe200000f0eff */
[----:B------:R-:W-:Y:S01]  /*26c0*/  IMAD R30, R12, 0x80, R2 ;  /* 0x000000800c1e7824 */ /* 0x000fe200078e0202 */
[----:B------:R-:W-:-:S04]  /*26d0*/  LEA R28, P0, R27, c[0x0][0x168], 0x1 ;  /* 0x00005a001b1c7a11 */ /* 0x000fc800078008ff */
[----:B------:R-:W-:Y:S01]  /*26e0*/  LEA.HI.X R29, R27, c[0x0][0x16c], R32, 0x1, P0 ;  /* 0x00005b001b1d7a11 */ /* 0x000fe200000f0c20 */
[----:B------:R-:W-:-:S05]  /*26f0*/  IMAD R27, R30, 0x2, R25 ;  /* 0x000000021e1b7824 */ /* 0x000fca00078e0219 */
[----:B------:R-:W-:Y:S01]  /*2700*/  @!PT LDS RZ, [RZ] ;  /* 0x00000000fffff984 */ /* 0x000fe20000000800 */
[----:B------:R-:W-:Y:S01]  /*2710*/  @!PT LDS RZ, [RZ] ;  /* 0x00000000fffff984 */ /* 0x000fe20000000800 */
[----:B------:R-:W-:Y:S01]  /*2720*/  @!PT LDS RZ, [RZ] ;  /* 0x00000000fffff984 */ /* 0x000fe20000000800 */
[----:B------:R1:W-:Y:S03]  /*2730*/  LDGSTS.E.128 [R27+0x4080], [R28.64] ;  /* 0x040800001c1b7fae */ /* 0x0003e6000b921c44 */
.L_x_28:
[----:B------:R-:W-:Y:S05]  /*2740*/  BSYNC B1 ;  /* 0x0000000000017941 */ /* 0x000fea0003800000 */
.L_x_27:
[----:B-1----:R-:W-:Y:S01]  /*2750*/  IADD3 R27, R26, 0x20, RZ ;  /* 0x000000201a1b7810 */ /* 0x002fe20007ffe0ff */
        /* <DEDUP_REMOVED lines=19> */
.L_x_30:
[----:B------:R-:W-:Y:S05]  /*2890*/  BSYNC B1 ;  /* 0x0000000000017941 */ /* 0x000fea0003800000 */
.L_x_29:
[----:B-1----:R-:W-:Y:S01]  /*28a0*/  IADD3 R27, R26, 0x40, RZ ;  /* 0x000000401a1b7810 */ /* 0x002fe20007ffe0ff */
[----:B------:R-:W-:Y:S05]  /*28b0*/  @!P1 BRA `(.L_x_26) ;  /* 0x0000012000009947 */ /* 0x000fea0003800000 */
[----:B------:R-:W-:Y:S01]  /*28c0*/  IMAD R28, R11, 0x20, R20 ;  /* 0x000000200b1c7824 */ /* 0x000fe200078e0214 */
[----:B------:R-:W-:Y:S01]  /*28d0*/  ISETP.GE.AND P0, PT, R24, c[0x0][0x17c], PT ;  /* 0x00005f0018007a0c */ /* 0x000fe20003f06270 */
[----:B------:R-:W-:-:S03]  /*28e0*/  IMAD.MOV.U32 R27, RZ, RZ, R8 ;  /* 0x000000ffff1b7224 */ /* 0x000fc600078e0008 */
[----:B------:R-:W-:-:S13]  /*28f0*/  ISETP.GE.OR P0, PT, R28, c[0x0][0x180], P0 ;  /* 0x000060001c007a0c */ /* 0x000fda0000706670 */
[----:B------:R-:W-:Y:S05]  /*2900*/  @P0 BRA `(.L_x_26) ;  /* 0x000000d000000947 */ /* 0x000fea0003800000 */
[----:B------:R-:W-:Y:S02]  /*2910*/  IMAD R27, R28, c[0x0][0x17c], RZ ;  /* 0x00005f001c1b7a24 */ /* 0x000fe400078e02ff */
[----:B------:R-:W-:-:S03]  /*2920*/  IMAD R30, R20, 0x80, R9 ;  /* 0x00000080141e7824 */ /* 0x000fc600078e0209 */
[----:B------:R-:W-:Y:S01]  /*2930*/  SHF.R.S32.HI R29, RZ, 0x1f, R27 ;  /* 0x0000001fff1d7819 */ /* 0x000fe2000001141b */
[----:B------:R-:W-:Y:S01]  /*2940*/  IMAD R31, R30, 0x2, R25 ;  /* 0x000000021e1f7824 */ /* 0x000fe200078e0219 */
[----:B------:R-:W-:-:S04]  /*2950*/  IADD3 R27, P0, R24, R27, RZ ;  /* 0x0000001b181b7210 */ /* 0x000fc80007f1e0ff */
[----:B------:R-:W-:Y:S02]  /*2960*/  LEA.HI.X.SX32 R32, R24, R29, 0x1, P0 ;  /* 0x0000001d18207211 */ /* 0x000fe400000f0eff */
[----:B------:R-:W-:-:S04]  /*2970*/  LEA R28, P0, R27, c[0x0][0x168], 0x1 ;  /* 0x00005a001b1c7a11 */ /* 0x000fc800078008ff */
[----:B------:R-:W-:Y:S01]  /*2980*/  LEA.HI.X R29, R27, c[0x0][0x16c], R32, 0x1, P0 ;  /* 0x00005b001b1d7a11 */ /* 0x000fe200000f0c20 */
[----:B------:R-:W-:-:S04]  /*2990*/  IMAD.MOV.U32 R27, RZ, RZ, R8 ;  /* 0x000000ffff1b7224 */ /* 0x000fc800078e0008 */
[----:B------:R-:W-:Y:S01]  /*29a0*/  @!PT LDS RZ, [RZ] ;  /* 0x00000000fffff984 */ /* 0x000fe20000000800 */
[----:B------:R-:W-:Y:S01]  /*29b0*/  @!PT LDS RZ, [RZ] ;  /* 0x00000000fffff984 */ /* 0x000fe20000000800 */
[----:B------:R-:W-:Y:S01]  /*29c0*/  @!PT LDS RZ, [RZ] ;  /* 0x00000000fffff984 */ /* 0x000fe20000000800 */
[----:B------:R1:W-:Y:S04]  /*29d0*/  LDGSTS.E.128 [R31+0x4080], [R28.64] ;  /* 0x040800001c1f7fae */ /* 0x0003e8000b921c44 */
.L_x_26:
[----:B------:R-:W-:Y:S05]  /*29e0*/  BSYNC B0 ;  /* 0x0000000000007941 */ /* 0x000fea0003800000 */
.L_x_25:
[----:B------:R-:W-:Y:S01]  /*29f0*/  BSSY B0, `(.L_x_31) ;  /* 0x0000063000007945 */ /* 0x000fe20003800000 */
[----:B------:R-:W-:Y:S05]  /*2a00*/  @!P4 BRA `(.L_x_32) ;  /* 0x000006100000c947 */ /* 0x000fea0003800000 */
.L_x_35:
[C---:B------:R-:W-:Y:S01]  /*2a10*/  IADD3 R30, R27.reuse, 0x20, RZ ;  /* 0x000000201b1e7810 */ /* 0x040fe20007ffe0ff */
[C---:B-1----:R-:W-:Y:S01]  /*2a20*/  IMAD.SHL.U32 R28, R27.reuse, 0x8, RZ ;  /* 0x000000081b1c7824 */ /* 0x042fe200078e00ff */
[----:B------:R-:W-:Y:S01]  /*2a30*/  IADD3 R32, R27, 0x40, RZ ;  /* 0x000000401b207810 */ /* 0x000fe20007ffe0ff */
[----:B------:R-:W-:Y:S01]  /*2a40*/  BSSY B1, `(.L_x_33) ;  /* 0x000005b000017945 */ /* 0x000fe20003800000 */
[----:B------:R-:W-:Y:S02]  /*2a50*/  SHF.R.S32.HI R31, RZ, 0x1f, R30 ;  /* 0x0000001fff1f7819 */ /* 0x000fe4000001141e */
[----:B------:R-:W-:Y:S01]  /*2a60*/  SHF.R.S32.HI R29, RZ, 0x1f, R28 ;  /* 0x0000001fff1d7819 */ /* 0x000fe2000001141c */
[----:B------:R-:W-:Y:S01]  /*2a70*/  IMAD.SHL.U32 R34, R32, 0x8, RZ ;  /* 0x0000000820227824 */ /* 0x000fe200078e00ff */
[----:B------:R-:W-:Y:S01]  /*2a80*/  LEA.HI R31, R31, R30, RZ, 0x4 ;  /* 0x0000001e1f1f7211 */ /* 0x000fe200078f20ff */
[----:B------:R-:W-:Y:S01]  /*2a90*/  IMAD.SHL.U32 R30, R30, 0x8, RZ ;  /* 0x000000081e1e7824 */ /* 0x000fe200078e00ff */
[----:B------:R-:W-:-:S02]  /*2aa0*/  LEA.HI R29, R29, R28, RZ, 0x7 ;  /* 0x0000001c1d1d7211 */ /* 0x000fc400078f38ff */
[----:B------:R-:W-:Y:S02]  /*2ab0*/  SHF.R.S32.HI R41, RZ, 0x1f, R34 ;  /* 0x0000001fff297819 */ /* 0x000fe40000011422 */
[----:B------:R-:W-:Y:S02]  /*2ac0*/  SHF.R.S32.HI R33, RZ, 0x1f, R30 ;  /* 0x0000001fff217819 */ /* 0x000fe4000001141e */
[----:B------:R-:W-:Y:S02]  /*2ad0*/  LOP3.LUT R29, R29, 0xffffff80, RZ, 0xc0, !PT ;  /* 0xffffff801d1d7812 */ /* 0x000fe400078ec0ff */
[----:B------:R-:W-:Y:S02]  /*2ae0*/  LEA.HI R33, R33, R30, RZ, 0x7 ;  /* 0x0000001e21217211 */ /* 0x000fe400078f38ff */
[----:B------:R-:W-:Y:S01]  /*2af0*/  LEA.HI R41, R41, R34, RZ, 0x7 ;  /* 0x0000002229297211 */ /* 0x000fe200078f38ff */
[----:B------:R-:W-:Y:S01]  /*2b00*/  IMAD.IADD R43, R28, 0x1, -R29 ;  /* 0x000000011c2b7824 */ /* 0x000fe200078e0a1d */
[----:B------:R-:W-:-:S02]  /*2b10*/  SHF.R.S32.HI R28, RZ, 0x1f, R27 ;  /* 0x0000001fff1c7819 */ /* 0x000fc4000001141b */
[----:B------:R-:W-:Y:S02]  /*2b20*/  SHF.R.S32.HI R35, RZ, 0x1f, R32 ;  /* 0x0000001fff237819 */ /* 0x000fe40000011420 */
[----:B------:R-:W-:Y:S02]  /*2b30*/  LOP3.LUT R33, R33, 0xffffff80, RZ, 0xc0, !PT ;  /* 0xffffff8021217812 */ /* 0x000fe400078ec0ff */
[----:B------:R-:W-:Y:S02]  /*2b40*/  LOP3.LUT R41, R41, 0xffffff80, RZ, 0xc0, !PT ;  /* 0xffffff8029297812 */ /* 0x000fe400078ec0ff */
[----:B------:R-:W-:Y:S01]  /*2b50*/  LEA.HI R28, R28, R27, RZ, 0x4 ;  /* 0x0000001b1c1c7211 */ /* 0x000fe200078f20ff */
[----:B------:R-:W-:Y:S01]  /*2b60*/  IMAD.IADD R45, R30, 0x1, -R33 ;  /* 0x000000011e2d7824 */ /* 0x000fe200078e0a21 */
[----:B------:R-:W-:Y:S01]  /*2b70*/  LEA.HI R35, R35, R32, RZ, 0x4 ;  /* 0x0000002023237211 */ /* 0x000fe200078f20ff */
[----:B------:R-:W-:Y:S01]  /*2b80*/  IMAD.IADD R47, R34, 0x1, -R41 ;  /* 0x00000001222f7824 */ /* 0x000fe200078e0a29 */
[----:B------:R-:W-:Y:S01]  /*2b90*/  SHF.R.S32.HI R34, RZ, 0x4, R28 ;  /* 0x00000004ff227819 */ /* 0x000fe2000001141c */
[C---:B------:R-:W-:Y:S01]  /*2ba0*/  IMAD R41, R6.reuse, 0x80, R43 ;  /* 0x0000008006297824 */ /* 0x040fe200078e022b */
[----:B------:R-:W-:Y:S01]  /*2bb0*/  SHF.R.S32.HI R36, RZ, 0x4, R31 ;  /* 0x00000004ff247819 */ /* 0x000fe2000001141f */
[C---:B------:R-:W-:Y:S01]  /*2bc0*/  IMAD R44, R6.reuse, 0x80, R45 ;  /* 0x00000080062c7824 */ /* 0x040fe200078e022d */
[----:B------:R-:W-:Y:S01]  /*2bd0*/  SHF.R.S32.HI R42, RZ, 0x4, R35 ;  /* 0x00000004ff2a7819 */ /* 0x000fe20000011423 */
[----:B------:R-:W-:Y:S01]  /*2be0*/  IMAD R49, R6, 0x80, R47 ;  /* 0x0000008006317824 */ /* 0x000fe200078e022f */
[----:B------:R-:W-:Y:S01]  /*2bf0*/  IADD3 R29, R27, 0x60, RZ ;  /* 0x000000601b1d7810 */ /* 0x000fe20007ffe0ff */
[----:B------:R-:W-:Y:S01]  /*2c00*/  IMAD R30, R11, 0x20, R34 ;  /* 0x000000200b1e7824 */ /* 0x000fe200078e0222 */
[----:B------:R-:W-:Y:S01]  /*2c10*/  ISETP.GE.AND P1, PT, R41, c[0x0][0x17c], PT ;  /* 0x00005f0029007a0c */ /* 0x000fe20003f26270 */
[C---:B------:R-:W-:Y:S01]  /*2c20*/  IMAD R31, R11.reuse, 0x20, R36 ;  /* 0x000000200b1f7824 */ /* 0x040fe200078e0224 */
[----:B------:R-:W-:Y:S01]  /*2c30*/  ISETP.GE.AND P0, PT, R44, c[0x0][0x17c], PT ;  /* 0x00005f002c007a0c */ /* 0x000fe20003f06270 */
[----:B------:R-:W-:Y:S01]  /*2c40*/  IMAD R46, R11, 0x20, R42 ;  /* 0x000000200b2e7824 */ /* 0x000fe200078e022a */
[----:B------:R-:W-:Y:S01]  /*2c50*/  ISETP.GE.AND P2, PT, R49, c[0x0][0x17c], PT ;  /* 0x00005f0031007a0c */ /* 0x000fe20003f46270 */
[----:B------:R-:W-:Y:S01]  /*2c60*/  IMAD.SHL.U32 R32, R29, 0x8, RZ ;  /* 0x000000081d207824 */ /* 0x000fe200078e00ff */
[----:B------:R-:W-:-:S02]  /*2c70*/  ISETP.GE.OR P1, PT, R30, c[0x0][0x180], P1 ;  /* 0x000060001e007a0c */ /* 0x000fc40000f26670 */
[----:B------:R-:W-:Y:S02]  /*2c80*/  ISETP.GE.OR P0, PT, R31, c[0x0][0x180], P0 ;  /* 0x000060001f007a0c */ /* 0x000fe40000706670 */
[----:B------:R-:W-:Y:S02]  /*2c90*/  ISETP.GE.OR P2, PT, R46, c[0x0][0x180], P2 ;  /* 0x000060002e007a0c */ /* 0x000fe40001746670 */
[----:B------:R-:W-:Y:S02]  /*2ca0*/  SHF.R.S32.HI R33, RZ, 0x1f, R32 ;  /* 0x0000001fff217819 */ /* 0x000fe40000011420 */
[----:B------:R-:W-:Y:S02]  /*2cb0*/  SHF.R.S32.HI R28, RZ, 0x1f, R29 ;  /* 0x0000001fff1c7819 */ /* 0x000fe4000001141d */
[----:B------:R-:W-:Y:S02]  /*2cc0*/  LEA.HI R33, R33, R32, RZ, 0x7 ;  /* 0x0000002021217211 */ /* 0x000fe400078f38ff */
[----:B------:R-:W-:Y:S01]  /*2cd0*/  LEA.HI R35, R28, R29, RZ, 0x4 ;  /* 0x0000001d1c237211 */ /* 0x000fe200078f20ff */
[----:B------:R-:W-:Y:S01]  /*2ce0*/  @!P1 IMAD R28, R30, c[0x0][0x17c], RZ ;  /* 0x00005f001e1c9a24 */ /* 0x000fe200078e02ff */
[----:B------:R-:W-:Y:S01]  /*2cf0*/  LOP3.LUT R33, R33, 0xffffff80, RZ, 0xc0, !PT ;  /* 0xffffff8021217812 */ /* 0x000fe200078ec0ff */
[----:B------:R-:W-:Y:S01]  /*2d00*/  @!P0 IMAD R29, R31, c[0x0][0x17c], RZ ;  /* 0x00005f001f1d8a24 */ /* 0x000fe200078e02ff */
[----:B------:R-:W-:Y:S01]  /*2d10*/  @!P1 SHF.R.S32.HI R31, RZ, 0x1f, R41 ;  /* 0x0000001fff1f9819 */ /* 0x000fe20000011429 */
[----:B------:R-:W-:Y:S01]  /*2d20*/  @!P2 IMAD R30, R46, c[0x0][0x17c], RZ ;  /* 0x00005f002e1eaa24 */ /* 0x000fe200078e02ff */
[----:B------:R-:W-:Y:S01]  /*2d30*/  @!P1 IADD3 R41, P3, R41, R28, RZ ;  /* 0x0000001c29299210 */ /* 0x000fe20007f7e0ff */
[----:B------:R-:W-:Y:S01]  /*2d40*/  IMAD.IADD R51, R32, 0x1, -R33 ;  /* 0x0000000120337824 */ /* 0x000fe200078e0a21 */
[----:B------:R-:W-:Y:S01]  /*2d50*/  @!P0 SHF.R.S32.HI R32, RZ, 0x1f, R44 ;  /* 0x0000001fff208819 */ /* 0x000fe2000001142c */
[----:B------:R-:W-:Y:S01]  /*2d60*/  @!P1 IMAD R34, R34, 0x80, R43 ;  /* 0x0000008022229824 */ /* 0x000fe200078e022b */
[----:B------:R-:W-:Y:S01]  /*2d70*/  @!P2 SHF.R.S32.HI R33, RZ, 0x1f, R49 ;  /* 0x0000001fff21a819 */ /* 0x000fe20000011431 */
[----:B------:R-:W-:Y:S01]  /*2d80*/  @!P0 IMAD R36, R36, 0x80, R45 ;  /* 0x0000008024248824 */ /* 0x000fe200078e022d */
[----:B------:R-:W-:Y:S01]  /*2d90*/  @!P0 IADD3 R45, P4, R44, R29, RZ ;  /* 0x0000001d2c2d8210 */ /* 0x000fe20007f9e0ff */
[----:B------:R-:W-:Y:S01]  /*2da0*/  @!P2 IMAD R42, R42, 0x80, R47 ;  /* 0x000000802a2aa824 */ /* 0x000fe200078e022f */
[----:B------:R-:W-:-:S02]  /*2db0*/  @!P2 IADD3 R43, P5, R49, R30, RZ ;  /* 0x0000001e312ba210 */ /* 0x000fc40007fbe0ff */
[----:B------:R-:W-:Y:S02]  /*2dc0*/  @!P1 LEA.HI.X.SX32 R48, R28, R31, 0x1, P3 ;  /* 0x0000001f1c309211 */ /* 0x000fe400018f0eff */
[----:B------:R-:W-:Y:S02]  /*2dd0*/  @!P0 LEA.HI.X.SX32 R46, R29, R32, 0x1, P4 ;  /* 0x000000201d2e8211 */ /* 0x000fe400020f0eff */
[----:B------:R-:W-:Y:S02]  /*2de0*/  @!P2 LEA.HI.X.SX32 R44, R30, R33, 0x1, P5 ;  /* 0x000000211e2ca211 */ /* 0x000fe400028f0eff */
[----:B------:R-:W-:Y:S02]  /*2df0*/  @!P1 LEA R28, P3, R41, c[0x0][0x168], 0x1 ;  /* 0x00005a00291c9a11 */ /* 0x000fe400078608ff */
[----:B------:R-:W-:Y:S02]  /*2e00*/  @!P2 LEA R32, P5, R43, c[0x0][0x168], 0x1 ;  /* 0x00005a002b20aa11 */ /* 0x000fe400078a08ff */
[----:B------:R-:W-:-:S02]  /*2e10*/  @!P0 LEA R30, P4, R45, c[0x0][0x168], 0x1 ;  /* 0x00005a002d1e8a11 */ /* 0x000fc400078808ff */
[----:B------:R-:W-:Y:S01]  /*2e20*/  @!P1 LEA.HI.X R29, R41, c[0x0][0x16c], R48, 0x1, P3 ;  /* 0x00005b00291d9a11 */ /* 0x000fe200018f0c30 */
[--C-:B------:R-:W-:Y:S01]  /*2e30*/  @!P1 IMAD R41, R34, 0x2, R25.reuse ;  /* 0x0000000222299824 */ /* 0x100fe200078e0219 */
[----:B------:R-:W-:Y:S01]  /*2e40*/  @!P2 LEA.HI.X R33, R43, c[0x0][0x16c], R44, 0x1, P5 ;  /* 0x00005b002b21aa11 */ /* 0x000fe200028f0c2c */
[----:B------:R-:W-:Y:S01]  /*2e50*/  @!P2 IMAD R43, R42, 0x2, R25 ;  /* 0x000000022a2ba824 */ /* 0x000fe200078e0219 */
[----:B------:R-:W-:Y:S01]  /*2e60*/  SHF.R.S32.HI R44, RZ, 0x4, R35 ;  /* 0x00000004ff2c7819 */ /* 0x000fe20000011423 */
[----:B------:R-:W-:Y:S01]  /*2e70*/  @!P0 IMAD R35, R36, 0x2, R25 ;  /* 0x0000000224238824 */ /* 0x000fe200078e0219 */
[----:B------:R-:W-:Y:S01]  /*2e80*/  @!P0 LEA.HI.X R31, R45, c[0x0][0x16c], R46, 0x1, P4 ;  /* 0x00005b002d1f8a11 */ /* 0x000fe200020f0c2e */
[----:B------:R-:W-:Y:S01]  /*2e90*/  IMAD R46, R6, 0x80, R51 ;  /* 0x00000080062e7824 */ /* 0x000fe200078e0233 */
[----:B------:R-:W-:Y:S01]  /*2ea0*/  @!PT LDS RZ, [RZ] ;  /* 0x00000000fffff984 */ /* 0x000fe20000000800 */
[----:B------:R-:W-:Y:S01]  /*2eb0*/  @!PT LDS RZ, [RZ] ;  /* 0x00000000fffff984 */ /* 0x000fe20000000800 */
[----:B------:R-:W-:Y:S01]  /*2ec0*/  @!PT LDS RZ, [RZ] ;  /* 0x00000000fffff984 */ /* 0x000fe20000000800 */
[----:B------:R1:W-:Y:S01]  /*2ed0*/  @!P1 LDGSTS.E.128 [R41+0x4080], [R28.64] ;  /* 0x040800001c299fae */ /* 0x0003e2000b921c44 */
[----:B------:R-:W-:Y:S01]  /*2ee0*/  IMAD R36, R11, 0x20, R44 ;  /* 0x000000200b247824 */ /* 0x000fe200078e022c */
[----:B------:R-:W-:-:S02]  /*2ef0*/  IADD3 R34, R27, 0x80, RZ ;  /* 0x000000801b227810 */ /* 0x000fc40007ffe0ff */
[----:B------:R1:W-:Y:S01]  /*2f00*/  @!P0 LDGSTS.E.128 [R35+0x4080], [R30.64] ;  /* 0x040800001e238fae */ /* 0x0003e2000b921c44 */
[----:B------:R-:W-:Y:S02]  /*2f10*/  ISETP.GE.AND P1, PT, R46, c[0x0][0x17c], PT ;  /* 0x00005f002e007a0c */ /* 0x000fe40003f26270 */
[----:B------:R-:W-:Y:S01]  /*2f20*/  ISETP.GE.AND P0, PT, R27, 0x180, PT ;  /* 0x000001801b00780c */ /* 0x000fe20003f06270 */
[----:B------:R1:W-:Y:S01]  /*2f30*/  @!P2 LDGSTS.E.128 [R43+0x4080], [R32.64] ;  /* 0x04080000202bafae */ /* 0x0003e2000b921c44 */
[----:B------:R-:W-:-:S13]  /*2f40*/  ISETP.GE.OR P1, PT, R36, c[0x0][0x180], P1 ;  /* 0x0000600024007a0c */ /* 0x000fda0000f26670 */
[----:B------:R-:W-:Y:S05]  /*2f50*/  @P1 BRA `(.L_x_34) ;  /* 0x0000009000001947 */ /* 0x000fea0003800000 */
[----:B-1----:R-:W-:Y:S01]  /*2f60*/  IMAD R27, R36, c[0x0][0x17c], RZ ;  /* 0x00005f00241b7a24 */ /* 0x002fe200078e02ff */
[----:B------:R-:W-:Y:S01]  /*2f70*/  SHF.R.S32.HI R28, RZ, 0x1f, R46 ;  /* 0x0000001fff1c7819 */ /* 0x000fe2000001142e */
[----:B------:R-:W-:-:S03]  /*2f80*/  IMAD R30, R44, 0x80, R51 ;  /* 0x000000802c1e7824 */ /* 0x000fc600078e0233 */
[----:B------:R-:W-:-:S04]  /*2f90*/  IADD3 R29, P1, R46, R27, RZ ;  /* 0x0000001b2e1d7210 */ /* 0x000fc80007f3e0ff */
[----:B------:R-:W-:Y:S01]  /*2fa0*/  LEA.HI.X.SX32 R32, R27, R28, 0x1, P1 ;  /* 0x0000001c1b207211 */ /* 0x000fe200008f0eff */
[----:B------:R-:W-:Y:S01]  /*2fb0*/  IMAD R27, R30, 0x2, R25 ;  /* 0x000000021e1b7824 */ /* 0x000fe200078e0219 */
[----:B------:R-:W-:-:S04]  /*2fc0*/  LEA R28, P1, R29, c[0x0][0x168], 0x1 ;  /* 0x00005a001d1c7a11 */ /* 0x000fc800078208ff */
[----:B------:R-:W-:-:S05]  /*2fd0*/  LEA.HI.X R29, R29, c[0x0][0x16c], R32, 0x1, P1 ;  /* 0x00005b001d1d7a11 */ /* 0x000fca00008f0c20 */
[----:B------:R1:W-:Y:S04]  /*2fe0*/  LDGSTS.E.128 [R27+0x4080], [R28.64] ;  /* 0x040800001c1b7fae */ /* 0x0003e8000b921c44 */
.L_x_34:
[----:B-1----:R-:W-:Y:S05]  /*2ff0*/  BSYNC B1 ;  /* 0x0000000000017941 */ /* 0x002fea0003800000 */
.L_x_33:
[----:B------:R-:W-:Y:S01]  /*3000*/  IMAD.MOV.U32 R27, RZ, RZ, R34 ;  /* 0x000000ffff1b7224 */ /* 0x000fe200078e0022 */
[----:B------:R-:W-:Y:S05]  /*3010*/  @!P0 BRA `(.L_x_35) ;  /* 0xfffff9f000008947 */ /* 0x000fea000383ffff */
.L_x_32:
[----:B------:R-:W-:Y:S05]  /*3020*/  BSYNC B0 ;  /* 0x0000000000007941 */ /* 0x000fea0003800000 */
.L_x_31:
[----:B------:R-:W0:Y:S01]  /*3030*/  LDGDEPBAR ;  /* 0x00000000000079af */ /* 0x000e220000000000 */
[----:B------:R-:W-:-:S05]  /*3040*/  IMAD.SHL.U32 R25, R11, 0x8, RZ ;  /* 0x000000080b197824 */ /* 0x000fca00078e00ff */
[----:B------:R-:W-:Y:S01]  /*3050*/  LOP3.LUT R25, R25, 0x8, RZ, 0xc0, !PT ;  /* 0x0000000819197812 */ /* 0x000fe200078ec0ff */
[----:B------:R-:W-:-:S04]  /*3060*/  DEPBAR.LE SB0, 0x0 ;  /* 0x000080000000791a */ /* 0x000fc80000000000 */
[----:B------:R-:W-:Y:S01]  /*3070*/  @!PT LDS RZ, [RZ] ;  /* 0x00000000fffff984 */ /* 0x000fe20000000800 */
[----:B------:R-:W-:Y:S01]  /*3080*/  @!PT LDS RZ, [RZ] ;  /* 0x00000000fffff984 */ /* 0x000fe20000000800 */
[----:B------:R-:W-:Y:S01]  /*3090*/  @!PT LDS RZ, [RZ] ;  /* 0x00000000fffff984 */ /* 0x000fe20000000800 */
[----:B------:R-:W-:Y:S01]  /*30a0*/  @!PT LDS RZ, [RZ] ;  /* 0x00000000fffff984 */ /* 0x000fe20000000800 */
[----:B------:R-:W-:Y:S06]  /*30b0*/  MEMBAR.ALL.CTA ;  /* 0x0000000000007992 */ /* 0x000fec0000008000 */
[----:B------:R-:W-:Y:S01]  /*30c0*/  IADD3 R11, R11, 0x1, RZ ;  /* 0x000000010b0b7810 */ /* 0x000fe20007ffe0ff */
[----:B------:R2:W-:Y:S03]  /*30d0*/  ATOMS.ARRIVE.64 RZ, [R25+URZ] ;  /* 0x0000000019ff7f8c */ /* 0x0005e6000c80043f */
[----:B------:R-:W-:-:S13]  /*30e0*/  ISETP.GE.AND P0, PT, R11, R22, PT ;  /* 0x000000160b00720c */ /* 0x000fda0003f06270 */
[----:B--2---:R-:W-:Y:S01]  /*30f0*/  @P0 CALL.REL.NOINC `(.L_x_36) ;  /* 0x0000001000000944 */ /* 0x004fe20003c00000 */
[----:B------:R-:W-:Y:S05]  /*3100*/  BRA `(.L_x_37) ;  /* 0xffffe9b000007947 */ /* 0x000fea000383ffff */
.L_x_36:
[----:B------:R-:W-:Y:S05]  /*3110*/  EXIT ;  /* 0x000000000000794d */ /* 0x000fea0003800000 */
.L_x_38:
[----:B------:R-:W-:-:S00]  /*3120*/  BRA `(.L_x_38) ;  /* 0xfffffff000007947 */ /* 0x000fc0000383ffff */
[----:B------:R-:W-:-:S00]  /*3130*/  NOP ;  /* 0x0000000000007918 */ /* 0x000fc00000000000 */
        /* <DEDUP_REMOVED lines=12> */
.L_x_39:


//--------------------- .nv.shared.gemm_mma_kernel --------------------------
	.section	.nv.shared.gemm_mma_kernel,"aw",@nobits
	.sectionflags	@""
	.align	16
